//
// Generated by NVIDIA NVVM Compiler
//
// Compiler Build ID: CL-36424714
// Cuda compilation tools, release 13.0, V13.0.88
// Based on NVVM 20.0.0
//

.version 9.0
.target sm_100
.address_size 64

	// .globl	_Z8decimateP6float2S0_ii
.func  (.param .align 16 .b8 func_retval0[16]) __internal_trig_reduction_slowpathd
(
	.param .b64 __internal_trig_reduction_slowpathd_param_0
)
;
.global .align 8 .b8 __cudart_i2opi_d[144] = {8, 93, 141, 31, 177, 95, 251, 107, 234, 146, 82, 138, 247, 57, 7, 61, 123, 241, 229, 235, 199, 186, 39, 117, 45, 234, 95, 158, 102, 63, 70, 79, 183, 9, 203, 39, 207, 126, 54, 109, 31, 109, 10, 90, 139, 17, 47, 239, 15, 152, 5, 222, 255, 151, 248, 31, 59, 40, 249, 189, 139, 95, 132, 156, 244, 57, 83, 131, 57, 214, 145, 57, 65, 126, 95, 180, 38, 112, 156, 233, 132, 68, 187, 46, 245, 53, 130, 232, 62, 167, 41, 177, 28, 235, 29, 254, 28, 146, 209, 9, 234, 46, 73, 6, 224, 210, 77, 66, 58, 110, 36, 183, 97, 197, 187, 222, 171, 99, 81, 254, 65, 144, 67, 60, 153, 149, 98, 219, 192, 221, 52, 245, 209, 87, 39, 252, 41, 21, 68, 78, 110, 131, 249, 162};
.global .align 16 .b8 __cudart_sin_cos_coeffs[128] = {70, 210, 176, 44, 241, 229, 90, 190, 146, 227, 172, 105, 227, 29, 199, 62, 161, 98, 219, 25, 160, 1, 42, 191, 24, 8, 17, 17, 17, 17, 129, 63, 84, 85, 85, 85, 85, 85, 197, 191, 0, 0, 0, 0, 0, 0, 0, 0, 0, 0, 0, 0, 0, 0, 0, 0, 100, 129, 253, 32, 131, 255, 168, 189, 40, 133, 239, 193, 167, 238, 33, 62, 217, 230, 6, 142, 79, 126, 146, 190, 233, 188, 221, 25, 160, 1, 250, 62, 71, 93, 193, 22, 108, 193, 86, 191, 81, 85, 85, 85, 85, 85, 165, 63, 0, 0, 0, 0, 0, 0, 224, 191, 0, 0, 0, 0, 0, 0, 240, 63};

.visible .entry _Z8decimateP6float2S0_ii(
	.param .u64 .ptr .align 1 _Z8decimateP6float2S0_ii_param_0,
	.param .u64 .ptr .align 1 _Z8decimateP6float2S0_ii_param_1,
	.param .u32 _Z8decimateP6float2S0_ii_param_2,
	.param .u32 _Z8decimateP6float2S0_ii_param_3
)
{
	.reg .pred 	%p<4>;
	.reg .b32 	%r<14>;
	.reg .b32 	%f<3>;
	.reg .b64 	%rd<9>;

	ld.param.u64 	%rd3, [_Z8decimateP6float2S0_ii_param_0];
	ld.param.u64 	%rd4, [_Z8decimateP6float2S0_ii_param_1];
	ld.param.u32 	%r6, [_Z8decimateP6float2S0_ii_param_2];
	ld.param.u32 	%r7, [_Z8decimateP6float2S0_ii_param_3];
	mov.u32 	%r8, %ctaid.x;
	mov.u32 	%r1, %ntid.x;
	mov.u32 	%r9, %tid.x;
	mad.lo.s32 	%r13, %r8, %r1, %r9;
	setp.ge.s32 	%p1, %r13, %r7;
	@%p1 bra 	$L__BB0_5;
	mov.u32 	%r10, %nctaid.x;
	mul.lo.s32 	%r3, %r10, %r1;
	cvta.to.global.u64 	%rd1, %rd3;
	cvta.to.global.u64 	%rd2, %rd4;
$L__BB0_2:
	rem.s32 	%r11, %r13, %r6;
	setp.ne.s32 	%p2, %r11, 0;
	@%p2 bra 	$L__BB0_4;
	div.s32 	%r12, %r13, %r6;
	mul.wide.s32 	%rd5, %r12, 8;
	add.s64 	%rd6, %rd2, %rd5;
	mul.wide.s32 	%rd7, %r13, 8;
	add.s64 	%rd8, %rd1, %rd7;
	ld.global.v2.f32 	{%f1, %f2}, [%rd8];
	st.global.v2.f32 	[%rd6], {%f1, %f2};
$L__BB0_4:
	add.s32 	%r13, %r13, %r3;
	setp.lt.s32 	%p3, %r13, %r7;
	@%p3 bra 	$L__BB0_2;
$L__BB0_5:
	ret;

}
	// .globl	_Z8multiplyPffi
.visible .entry _Z8multiplyPffi(
	.param .u64 .ptr .align 1 _Z8multiplyPffi_param_0,
	.param .f32 _Z8multiplyPffi_param_1,
	.param .u32 _Z8multiplyPffi_param_2
)
{
	.reg .pred 	%p<3>;
	.reg .b32 	%r<11>;
	.reg .b32 	%f<4>;
	.reg .b64 	%rd<5>;

	ld.param.u64 	%rd2, [_Z8multiplyPffi_param_0];
	ld.param.f32 	%f1, [_Z8multiplyPffi_param_1];
	ld.param.u32 	%r6, [_Z8multiplyPffi_param_2];
	mov.u32 	%r7, %ctaid.x;
	mov.u32 	%r1, %ntid.x;
	mov.u32 	%r8, %tid.x;
	mad.lo.s32 	%r10, %r7, %r1, %r8;
	setp.ge.s32 	%p1, %r10, %r6;
	@%p1 bra 	$L__BB1_3;
	mov.u32 	%r9, %nctaid.x;
	mul.lo.s32 	%r3, %r9, %r1;
	cvta.to.global.u64 	%rd1, %rd2;
$L__BB1_2:
	mul.wide.s32 	%rd3, %r10, 4;
	add.s64 	%rd4, %rd1, %rd3;
	ld.global.f32 	%f2, [%rd4];
	mul.f32 	%f3, %f1, %f2;
	st.global.f32 	[%rd4], %f3;
	add.s32 	%r10, %r10, %r3;
	setp.lt.s32 	%p2, %r10, %r6;
	@%p2 bra 	$L__BB1_2;
$L__BB1_3:
	ret;

}
	// .globl	_Z14cross_multiplyP6float2S0_S0_i
.visible .entry _Z14cross_multiplyP6float2S0_S0_i(
	.param .u64 .ptr .align 1 _Z14cross_multiplyP6float2S0_S0_i_param_0,
	.param .u64 .ptr .align 1 _Z14cross_multiplyP6float2S0_S0_i_param_1,
	.param .u64 .ptr .align 1 _Z14cross_multiplyP6float2S0_S0_i_param_2,
	.param .u32 _Z14cross_multiplyP6float2S0_S0_i_param_3
)
{
	.reg .pred 	%p<3>;
	.reg .b32 	%r<11>;
	.reg .b32 	%f<12>;
	.reg .b64 	%rd<11>;

	ld.param.u64 	%rd4, [_Z14cross_multiplyP6float2S0_S0_i_param_0];
	ld.param.u64 	%rd5, [_Z14cross_multiplyP6float2S0_S0_i_param_1];
	ld.param.u64 	%rd6, [_Z14cross_multiplyP6float2S0_S0_i_param_2];
	ld.param.u32 	%r6, [_Z14cross_multiplyP6float2S0_S0_i_param_3];
	mov.u32 	%r7, %ctaid.x;
	mov.u32 	%r1, %ntid.x;
	mov.u32 	%r8, %tid.x;
	mad.lo.s32 	%r10, %r7, %r1, %r8;
	setp.ge.s32 	%p1, %r10, %r6;
	@%p1 bra 	$L__BB2_3;
	mov.u32 	%r9, %nctaid.x;
	mul.lo.s32 	%r3, %r1, %r9;
	cvta.to.global.u64 	%rd1, %rd5;
	cvta.to.global.u64 	%rd2, %rd6;
	cvta.to.global.u64 	%rd3, %rd4;
$L__BB2_2:
	mul.wide.s32 	%rd7, %r10, 8;
	add.s64 	%rd8, %rd1, %rd7;
	ld.global.v2.f32 	{%f1, %f2}, [%rd8];
	add.s64 	%rd9, %rd2, %rd7;
	ld.global.v2.f32 	{%f3, %f4}, [%rd9];
	mul.f32 	%f5, %f2, %f4;
	fma.rn.f32 	%f6, %f1, %f3, %f5;
	add.s64 	%rd10, %rd3, %rd7;
	st.global.f32 	[%rd10], %f6;
	ld.global.f32 	%f7, [%rd9];
	mul.f32 	%f8, %f2, %f7;
	ld.global.f32 	%f9, [%rd8];
	mul.f32 	%f10, %f9, %f4;
	sub.f32 	%f11, %f8, %f10;
	st.global.f32 	[%rd10+4], %f11;
	add.s32 	%r10, %r10, %r3;
	setp.lt.s32 	%p2, %r10, %r6;
	@%p2 bra 	$L__BB2_2;
$L__BB2_3:
	ret;

}
	// .globl	_Z8col_meanP6float2ii
.visible .entry _Z8col_meanP6float2ii(
	.param .u64 .ptr .align 1 _Z8col_meanP6float2ii_param_0,
	.param .u32 _Z8col_meanP6float2ii_param_1,
	.param .u32 _Z8col_meanP6float2ii_param_2
)
{
	.reg .pred 	%p<14>;
	.reg .b32 	%r<41>;
	.reg .b32 	%f<167>;
	.reg .b64 	%rd<46>;

	ld.param.u64 	%rd5, [_Z8col_meanP6float2ii_param_0];
	ld.param.u32 	%r25, [_Z8col_meanP6float2ii_param_1];
	ld.param.u32 	%r26, [_Z8col_meanP6float2ii_param_2];
	cvta.to.global.u64 	%rd1, %rd5;
	mov.u32 	%r27, %ctaid.x;
	mov.u32 	%r1, %ntid.x;
	mov.u32 	%r28, %tid.x;
	mad.lo.s32 	%r34, %r27, %r1, %r28;
	setp.ge.s32 	%p1, %r34, %r26;
	@%p1 bra 	$L__BB3_19;
	setp.lt.s32 	%p2, %r25, 1;
	cvt.rn.f32.s32 	%f1, %r25;
	mov.u32 	%r29, %nctaid.x;
	mul.lo.s32 	%r3, %r29, %r1;
	@%p2 bra 	$L__BB3_17;
	and.b32  	%r4, %r25, 15;
	add.s32 	%r5, %r4, -1;
	and.b32  	%r6, %r25, 7;
	add.s32 	%r7, %r6, -1;
	and.b32  	%r8, %r25, 2147483632;
	and.b32  	%r9, %r25, 3;
	neg.s32 	%r10, %r8;
	shl.b32 	%r11, %r26, 4;
	mul.wide.s32 	%rd3, %r26, 8;
$L__BB3_3:
	setp.lt.u32 	%p4, %r25, 16;
	mov.f32 	%f166, 0f00000000;
	mov.b32 	%r38, 0;
	mov.f32 	%f165, %f166;
	@%p4 bra 	$L__BB3_6;
	mov.f32 	%f166, 0f00000000;
	mov.u32 	%r35, %r34;
	mov.u32 	%r36, %r10;
$L__BB3_5:
	.pragma "nounroll";
	mul.wide.s32 	%rd8, %r35, 8;
	add.s64 	%rd9, %rd1, %rd8;
	ld.global.v2.f32 	{%f35, %f36}, [%rd9];
	add.f32 	%f37, %f165, %f35;
	add.f32 	%f38, %f166, %f36;
	add.s64 	%rd11, %rd9, %rd3;
	ld.global.v2.f32 	{%f39, %f40}, [%rd11];
	add.f32 	%f41, %f37, %f39;
	add.f32 	%f42, %f38, %f40;
	add.s64 	%rd12, %rd11, %rd3;
	ld.global.v2.f32 	{%f43, %f44}, [%rd12];
	add.f32 	%f45, %f41, %f43;
	add.f32 	%f46, %f42, %f44;
	add.s64 	%rd13, %rd12, %rd3;
	ld.global.v2.f32 	{%f47, %f48}, [%rd13];
	add.f32 	%f49, %f45, %f47;
	add.f32 	%f50, %f46, %f48;
	add.s64 	%rd14, %rd13, %rd3;
	ld.global.v2.f32 	{%f51, %f52}, [%rd14];
	add.f32 	%f53, %f49, %f51;
	add.f32 	%f54, %f50, %f52;
	add.s64 	%rd15, %rd14, %rd3;
	ld.global.v2.f32 	{%f55, %f56}, [%rd15];
	add.f32 	%f57, %f53, %f55;
	add.f32 	%f58, %f54, %f56;
	add.s64 	%rd16, %rd15, %rd3;
	ld.global.v2.f32 	{%f59, %f60}, [%rd16];
	add.f32 	%f61, %f57, %f59;
	add.f32 	%f62, %f58, %f60;
	add.s64 	%rd17, %rd16, %rd3;
	ld.global.v2.f32 	{%f63, %f64}, [%rd17];
	add.f32 	%f65, %f61, %f63;
	add.f32 	%f66, %f62, %f64;
	add.s64 	%rd18, %rd17, %rd3;
	ld.global.v2.f32 	{%f67, %f68}, [%rd18];
	add.f32 	%f69, %f65, %f67;
	add.f32 	%f70, %f66, %f68;
	add.s64 	%rd19, %rd18, %rd3;
	ld.global.v2.f32 	{%f71, %f72}, [%rd19];
	add.f32 	%f73, %f69, %f71;
	add.f32 	%f74, %f70, %f72;
	add.s64 	%rd20, %rd19, %rd3;
	ld.global.v2.f32 	{%f75, %f76}, [%rd20];
	add.f32 	%f77, %f73, %f75;
	add.f32 	%f78, %f74, %f76;
	add.s64 	%rd21, %rd20, %rd3;
	ld.global.v2.f32 	{%f79, %f80}, [%rd21];
	add.f32 	%f81, %f77, %f79;
	add.f32 	%f82, %f78, %f80;
	add.s64 	%rd22, %rd21, %rd3;
	ld.global.v2.f32 	{%f83, %f84}, [%rd22];
	add.f32 	%f85, %f81, %f83;
	add.f32 	%f86, %f82, %f84;
	add.s64 	%rd23, %rd22, %rd3;
	ld.global.v2.f32 	{%f87, %f88}, [%rd23];
	add.f32 	%f89, %f85, %f87;
	add.f32 	%f90, %f86, %f88;
	add.s64 	%rd24, %rd23, %rd3;
	ld.global.v2.f32 	{%f91, %f92}, [%rd24];
	add.f32 	%f93, %f89, %f91;
	add.f32 	%f94, %f90, %f92;
	add.s64 	%rd25, %rd24, %rd3;
	ld.global.v2.f32 	{%f95, %f96}, [%rd25];
	add.f32 	%f165, %f93, %f95;
	add.f32 	%f166, %f94, %f96;
	add.s32 	%r36, %r36, 16;
	add.s32 	%r35, %r35, %r11;
	setp.ne.s32 	%p5, %r36, 0;
	mov.u32 	%r38, %r8;
	@%p5 bra 	$L__BB3_5;
$L__BB3_6:
	setp.eq.s32 	%p6, %r4, 0;
	@%p6 bra 	$L__BB3_16;
	setp.lt.u32 	%p7, %r5, 7;
	@%p7 bra 	$L__BB3_9;
	mad.lo.s32 	%r31, %r38, %r26, %r34;
	mul.wide.s32 	%rd26, %r31, 8;
	add.s64 	%rd27, %rd1, %rd26;
	ld.global.v2.f32 	{%f98, %f99}, [%rd27];
	add.f32 	%f100, %f165, %f98;
	add.f32 	%f101, %f166, %f99;
	add.s64 	%rd29, %rd27, %rd3;
	ld.global.v2.f32 	{%f102, %f103}, [%rd29];
	add.f32 	%f104, %f100, %f102;
	add.f32 	%f105, %f101, %f103;
	add.s64 	%rd30, %rd29, %rd3;
	ld.global.v2.f32 	{%f106, %f107}, [%rd30];
	add.f32 	%f108, %f104, %f106;
	add.f32 	%f109, %f105, %f107;
	add.s64 	%rd31, %rd30, %rd3;
	ld.global.v2.f32 	{%f110, %f111}, [%rd31];
	add.f32 	%f112, %f108, %f110;
	add.f32 	%f113, %f109, %f111;
	add.s64 	%rd32, %rd31, %rd3;
	ld.global.v2.f32 	{%f114, %f115}, [%rd32];
	add.f32 	%f116, %f112, %f114;
	add.f32 	%f117, %f113, %f115;
	add.s64 	%rd33, %rd32, %rd3;
	ld.global.v2.f32 	{%f118, %f119}, [%rd33];
	add.f32 	%f120, %f116, %f118;
	add.f32 	%f121, %f117, %f119;
	add.s64 	%rd34, %rd33, %rd3;
	ld.global.v2.f32 	{%f122, %f123}, [%rd34];
	add.f32 	%f124, %f120, %f122;
	add.f32 	%f125, %f121, %f123;
	add.s64 	%rd35, %rd34, %rd3;
	ld.global.v2.f32 	{%f126, %f127}, [%rd35];
	add.f32 	%f165, %f124, %f126;
	add.f32 	%f166, %f125, %f127;
	add.s32 	%r38, %r38, 8;
$L__BB3_9:
	setp.eq.s32 	%p8, %r6, 0;
	@%p8 bra 	$L__BB3_16;
	setp.lt.u32 	%p9, %r7, 3;
	@%p9 bra 	$L__BB3_12;
	mad.lo.s32 	%r32, %r38, %r26, %r34;
	mul.wide.s32 	%rd36, %r32, 8;
	add.s64 	%rd37, %rd1, %rd36;
	ld.global.v2.f32 	{%f129, %f130}, [%rd37];
	add.f32 	%f131, %f165, %f129;
	add.f32 	%f132, %f166, %f130;
	add.s64 	%rd39, %rd37, %rd3;
	ld.global.v2.f32 	{%f133, %f134}, [%rd39];
	add.f32 	%f135, %f131, %f133;
	add.f32 	%f136, %f132, %f134;
	add.s64 	%rd40, %rd39, %rd3;
	ld.global.v2.f32 	{%f137, %f138}, [%rd40];
	add.f32 	%f139, %f135, %f137;
	add.f32 	%f140, %f136, %f138;
	add.s64 	%rd41, %rd40, %rd3;
	ld.global.v2.f32 	{%f141, %f142}, [%rd41];
	add.f32 	%f165, %f139, %f141;
	add.f32 	%f166, %f140, %f142;
	add.s32 	%r38, %r38, 4;
$L__BB3_12:
	setp.eq.s32 	%p10, %r9, 0;
	@%p10 bra 	$L__BB3_16;
	setp.eq.s32 	%p11, %r9, 1;
	mad.lo.s32 	%r33, %r38, %r26, %r34;
	mul.wide.s32 	%rd42, %r33, 8;
	add.s64 	%rd2, %rd1, %rd42;
	ld.global.v2.f32 	{%f143, %f144}, [%rd2];
	add.f32 	%f165, %f165, %f143;
	add.f32 	%f166, %f166, %f144;
	@%p11 bra 	$L__BB3_16;
	setp.eq.s32 	%p12, %r9, 2;
	add.s64 	%rd4, %rd2, %rd3;
	ld.global.v2.f32 	{%f145, %f146}, [%rd4];
	add.f32 	%f165, %f165, %f145;
	add.f32 	%f166, %f166, %f146;
	@%p12 bra 	$L__BB3_16;
	add.s64 	%rd43, %rd4, %rd3;
	ld.global.v2.f32 	{%f147, %f148}, [%rd43];
	add.f32 	%f165, %f165, %f147;
	add.f32 	%f166, %f166, %f148;
$L__BB3_16:
	div.rn.f32 	%f149, %f165, %f1;
	mul.wide.s32 	%rd44, %r34, 8;
	add.s64 	%rd45, %rd1, %rd44;
	div.rn.f32 	%f150, %f166, %f1;
	st.global.v2.f32 	[%rd45], {%f149, %f150};
	add.s32 	%r34, %r34, %r3;
	setp.lt.s32 	%p13, %r34, %r26;
	@%p13 bra 	$L__BB3_3;
	bra.uni 	$L__BB3_19;
$L__BB3_17:
	mov.f32 	%f31, 0f00000000;
	div.rn.f32 	%f30, %f31, %f1;
$L__BB3_18:
	mul.wide.s32 	%rd6, %r34, 8;
	add.s64 	%rd7, %rd1, %rd6;
	st.global.v2.f32 	[%rd7], {%f30, %f30};
	add.s32 	%r34, %r34, %r3;
	setp.lt.s32 	%p3, %r34, %r26;
	@%p3 bra 	$L__BB3_18;
$L__BB3_19:
	ret;

}
	// .globl	_Z6windowPfS_i
.visible .entry _Z6windowPfS_i(
	.param .u64 .ptr .align 1 _Z6windowPfS_i_param_0,
	.param .u64 .ptr .align 1 _Z6windowPfS_i_param_1,
	.param .u32 _Z6windowPfS_i_param_2
)
{
	.reg .pred 	%p<7>;
	.reg .b32 	%r<23>;
	.reg .b32 	%f<4>;
	.reg .b64 	%rd<13>;
	.reg .b64 	%fd<41>;

	ld.param.u64 	%rd3, [_Z6windowPfS_i_param_0];
	ld.param.u64 	%rd4, [_Z6windowPfS_i_param_1];
	ld.param.u32 	%r11, [_Z6windowPfS_i_param_2];
	mov.u32 	%r12, %ctaid.x;
	mov.u32 	%r1, %ntid.x;
	mov.u32 	%r13, %tid.x;
	mad.lo.s32 	%r20, %r12, %r1, %r13;
	setp.ge.s32 	%p1, %r20, %r11;
	@%p1 bra 	$L__BB4_8;
	cvt.rn.f64.s32 	%fd9, %r11;
	add.f64 	%fd1, %fd9, 0dBFF0000000000000;
	mov.u32 	%r14, %nctaid.x;
	mul.lo.s32 	%r3, %r14, %r1;
	cvta.to.global.u64 	%rd1, %rd3;
	cvta.to.global.u64 	%rd2, %rd4;
	mov.u64 	%rd9, __cudart_sin_cos_coeffs;
$L__BB4_2:
	mul.wide.s32 	%rd5, %r20, 4;
	add.s64 	%rd6, %rd1, %rd5;
	ld.global.f32 	%f1, [%rd6];
	cvt.rn.f64.s32 	%fd10, %r20;
	mul.f64 	%fd11, %fd10, 0d401921FB54442EEA;
	div.rn.f64 	%fd2, %fd11, %fd1;
	abs.f64 	%fd3, %fd2;
	setp.neu.f64 	%p2, %fd3, 0d7FF0000000000000;
	@%p2 bra 	$L__BB4_4;
	mov.f64 	%fd17, 0d0000000000000000;
	mul.rn.f64 	%fd40, %fd2, %fd17;
	mov.b32 	%r22, 1;
	bra.uni 	$L__BB4_7;
$L__BB4_4:
	mul.f64 	%fd12, %fd2, 0d3FE45F306DC9C883;
	cvt.rni.s32.f64 	%r21, %fd12;
	cvt.rn.f64.s32 	%fd13, %r21;
	fma.rn.f64 	%fd14, %fd13, 0dBFF921FB54442D18, %fd2;
	fma.rn.f64 	%fd15, %fd13, 0dBC91A62633145C00, %fd14;
	fma.rn.f64 	%fd40, %fd13, 0dB97B839A252049C0, %fd15;
	setp.ltu.f64 	%p3, %fd3, 0d41E0000000000000;
	@%p3 bra 	$L__BB4_6;
	{ // callseq 0, 0
	.param .b64 param0;
	st.param.f64 	[param0], %fd2;
	.param .align 16 .b8 retval0[16];
	call.uni (retval0), 
	__internal_trig_reduction_slowpathd, 
	(
	param0
	);
	ld.param.f64 	%fd40, [retval0];
	ld.param.b32 	%r21, [retval0+8];
	} // callseq 0
$L__BB4_6:
	add.s32 	%r22, %r21, 1;
$L__BB4_7:
	shl.b32 	%r17, %r22, 6;
	cvt.u64.u32 	%rd7, %r17;
	and.b64  	%rd8, %rd7, 64;
	add.s64 	%rd10, %rd9, %rd8;
	mul.rn.f64 	%fd18, %fd40, %fd40;
	and.b32  	%r18, %r22, 1;
	setp.eq.b32 	%p4, %r18, 1;
	selp.f64 	%fd19, 0dBDA8FF8320FD8164, 0d3DE5DB65F9785EBA, %p4;
	ld.global.nc.v2.f64 	{%fd20, %fd21}, [%rd10];
	fma.rn.f64 	%fd22, %fd19, %fd18, %fd20;
	fma.rn.f64 	%fd23, %fd22, %fd18, %fd21;
	ld.global.nc.v2.f64 	{%fd24, %fd25}, [%rd10+16];
	fma.rn.f64 	%fd26, %fd23, %fd18, %fd24;
	fma.rn.f64 	%fd27, %fd26, %fd18, %fd25;
	ld.global.nc.v2.f64 	{%fd28, %fd29}, [%rd10+32];
	fma.rn.f64 	%fd30, %fd27, %fd18, %fd28;
	fma.rn.f64 	%fd31, %fd30, %fd18, %fd29;
	fma.rn.f64 	%fd32, %fd31, %fd40, %fd40;
	fma.rn.f64 	%fd33, %fd31, %fd18, 0d3FF0000000000000;
	selp.f64 	%fd34, %fd33, %fd32, %p4;
	and.b32  	%r19, %r22, 2;
	setp.eq.s32 	%p5, %r19, 0;
	mov.f64 	%fd35, 0d0000000000000000;
	sub.f64 	%fd36, %fd35, %fd34;
	selp.f64 	%fd37, %fd34, %fd36, %p5;
	fma.rn.f64 	%fd38, %fd37, 0dBFDD70A3D70A3D71, 0d3FE147AE147AE148;
	cvt.rn.f32.f64 	%f2, %fd38;
	mul.f32 	%f3, %f1, %f2;
	add.s64 	%rd12, %rd2, %rd5;
	st.global.f32 	[%rd12], %f3;
	add.s32 	%r20, %r20, %r3;
	setp.lt.s32 	%p6, %r20, %r11;
	@%p6 bra 	$L__BB4_2;
$L__BB4_8:
	ret;

}
.func  (.param .align 16 .b8 func_retval0[16]) __internal_trig_reduction_slowpathd(
	.param .b64 __internal_trig_reduction_slowpathd_param_0
)
{
	.local .align 8 .b8 	__local_depot5[40];
	.reg .b64 	%SP;
	.reg .b64 	%SPL;
	.reg .pred 	%p<10>;
	.reg .b32 	%r<47>;
	.reg .b64 	%rd<74>;
	.reg .b64 	%fd<5>;

	mov.u64 	%SPL, __local_depot5;
	ld.param.f64 	%fd4, [__internal_trig_reduction_slowpathd_param_0];
	add.u64 	%rd1, %SPL, 0;
	{
	.reg .b32 %temp; 
	mov.b64 	{%temp, %r1}, %fd4;
	}
	shr.u32 	%r2, %r1, 20;
	and.b32  	%r3, %r2, 2047;
	setp.eq.s32 	%p1, %r3, 2047;
	mov.b32 	%r46, 0;
	@%p1 bra 	$L__BB5_9;
	add.s32 	%r20, %r3, -1024;
	mov.b64 	%rd20, %fd4;
	shl.b64 	%rd2, %rd20, 11;
	shr.u32 	%r4, %r20, 6;
	sub.s32 	%r45, 15, %r4;
	sub.s32 	%r21, 19, %r4;
	setp.lt.u32 	%p2, %r20, 128;
	selp.b32 	%r6, 18, %r21, %p2;
	setp.ge.s32 	%p3, %r45, %r6;
	mov.b64 	%rd70, 0;
	@%p3 bra 	$L__BB5_4;
	add.s32 	%r23, %r6, %r4;
	neg.s32 	%r43, %r23;
	or.b64  	%rd3, %rd2, -9223372036854775808;
	mov.b64 	%rd70, 0;
	mov.b32 	%r42, 0;
	mov.u64 	%rd25, __cudart_i2opi_d;
	mov.u32 	%r44, %r45;
$L__BB5_3:
	.pragma "nounroll";
	mul.wide.s32 	%rd22, %r42, 8;
	add.s64 	%rd23, %rd1, %rd22;
	mul.wide.s32 	%rd24, %r44, 8;
	add.s64 	%rd26, %rd25, %rd24;
	ld.global.nc.u64 	%rd27, [%rd26];
	{
	.reg .u32 %r0, %r1, %r2, %r3, %alo, %ahi, %blo, %bhi, %clo, %chi;
	mov.b64 	{%alo,%ahi}, %rd27;
	mov.b64 	{%blo,%bhi}, %rd3;
	mov.b64 	{%clo,%chi}, %rd70;
	mad.lo.cc.u32 	%r0, %alo, %blo, %clo;
	madc.hi.cc.u32 	%r1, %alo, %blo, %chi;
	madc.hi.u32 	%r2, %alo, %bhi, 0;
	mad.lo.cc.u32 	%r1, %alo, %bhi, %r1;
	madc.hi.cc.u32 	%r2, %ahi, %blo, %r2;
	madc.hi.u32 	%r3, %ahi, %bhi, 0;
	mad.lo.cc.u32 	%r1, %ahi, %blo, %r1;
	madc.lo.cc.u32 	%r2, %ahi, %bhi, %r2;
	addc.u32 	%r3, %r3, 0;
	mov.b64 	%rd28, {%r0,%r1};
	mov.b64 	%rd70, {%r2,%r3};
	}
	st.local.u64 	[%rd23], %rd28;
	add.s32 	%r44, %r44, 1;
	add.s32 	%r43, %r43, 1;
	add.s32 	%r42, %r42, 1;
	setp.ne.s32 	%p4, %r43, -15;
	mov.u32 	%r45, %r6;
	@%p4 bra 	$L__BB5_3;
$L__BB5_4:
	cvt.s64.s32 	%rd29, %r45;
	cvt.u64.u32 	%rd30, %r4;
	add.s64 	%rd31, %rd30, %rd29;
	shl.b64 	%rd32, %rd31, 3;
	add.s64 	%rd33, %rd1, %rd32;
	st.local.u64 	[%rd33+-120], %rd70;
	and.b32  	%r15, %r2, 63;
	ld.local.u64 	%rd72, [%rd1+16];
	ld.local.u64 	%rd71, [%rd1+24];
	setp.eq.s32 	%p5, %r15, 0;
	@%p5 bra 	$L__BB5_6;
	shl.b64 	%rd34, %rd71, %r15;
	shr.u64 	%rd35, %rd72, 1;
	xor.b32  	%r24, %r15, 63;
	shr.u64 	%rd36, %rd35, %r24;
	or.b64  	%rd71, %rd34, %rd36;
	ld.local.u64 	%rd37, [%rd1+8];
	shl.b64 	%rd38, %rd72, %r15;
	shr.u64 	%rd39, %rd37, 1;
	shr.u64 	%rd40, %rd39, %r24;
	or.b64  	%rd72, %rd38, %rd40;
$L__BB5_6:
	and.b32  	%r25, %r1, -2147483648;
	shr.u64 	%rd41, %rd71, 62;
	cvt.u32.u64 	%r26, %rd41;
	mov.b64 	{%r27, %r28}, %rd71;
	mov.b64 	{%r29, %r30}, %rd72;
	shf.l.wrap.b32 	%r31, %r30, %r27, 2;
	shf.l.wrap.b32 	%r32, %r27, %r28, 2;
	mov.b64 	%rd42, {%r31, %r32};
	shl.b64 	%rd43, %rd72, 2;
	shr.u64 	%rd44, %rd42, 63;
	cvt.u32.u64 	%r33, %rd44;
	add.s32 	%r34, %r33, %r26;
	setp.eq.s32 	%p6, %r25, 0;
	neg.s32 	%r35, %r34;
	selp.b32 	%r46, %r34, %r35, %p6;
	setp.gt.s64 	%p7, %rd42, -1;
	mov.b64 	%rd45, 0;
	{
	.reg .u32 %r0, %r1, %r2, %r3, %a0, %a1, %a2, %a3, %b0, %b1, %b2, %b3;
	mov.b64 	{%a0,%a1}, %rd45;
	mov.b64 	{%a2,%a3}, %rd45;
	mov.b64 	{%b0,%b1}, %rd43;
	mov.b64 	{%b2,%b3}, %rd42;
	sub.cc.u32 	%r0, %a0, %b0;
	subc.cc.u32 	%r1, %a1, %b1;
	subc.cc.u32 	%r2, %a2, %b2;
	subc.u32 	%r3, %a3, %b3;
	mov.b64 	%rd46, {%r0,%r1};
	mov.b64 	%rd47, {%r2,%r3};
	}
	xor.b32  	%r36, %r25, -2147483648;
	selp.b64 	%rd73, %rd42, %rd47, %p7;
	selp.b64 	%rd14, %rd43, %rd46, %p7;
	selp.b32 	%r17, %r25, %r36, %p7;
	clz.b64 	%r37, %rd73;
	cvt.u64.u32 	%rd15, %r37;
	setp.eq.s32 	%p8, %r37, 0;
	@%p8 bra 	$L__BB5_8;
	cvt.u32.u64 	%r38, %rd15;
	and.b32  	%r39, %r38, 63;
	shl.b64 	%rd48, %rd73, %r39;
	shr.u64 	%rd49, %rd14, 1;
	not.b32 	%r40, %r38;
	and.b32  	%r41, %r40, 63;
	shr.u64 	%rd50, %rd49, %r41;
	or.b64  	%rd73, %rd48, %rd50;
$L__BB5_8:
	mov.b64 	%rd51, -3958705157555305931;
	{
	.reg .u32 %r0, %r1, %r2, %r3, %alo, %ahi, %blo, %bhi;
	mov.b64 	{%alo,%ahi}, %rd73;
	mov.b64 	{%blo,%bhi}, %rd51;
	mul.lo.u32 	%r0, %alo, %blo;
	mul.hi.u32 	%r1, %alo, %blo;
	mad.lo.cc.u32 	%r1, %alo, %bhi, %r1;
	madc.hi.u32 	%r2, %alo, %bhi, 0;
	mad.lo.cc.u32 	%r1, %ahi, %blo, %r1;
	madc.hi.cc.u32 	%r2, %ahi, %blo, %r2;
	madc.hi.u32 	%r3, %ahi, %bhi, 0;
	mad.lo.cc.u32 	%r2, %ahi, %bhi, %r2;
	addc.u32 	%r3, %r3, 0;
	mov.b64 	%rd52, {%r0,%r1};
	mov.b64 	%rd53, {%r2,%r3};
	}
	setp.gt.s64 	%p9, %rd53, 0;
	{
	.reg .u32 %r0, %r1, %r2, %r3, %a0, %a1, %a2, %a3, %b0, %b1, %b2, %b3;
	mov.b64 	{%a0,%a1}, %rd52;
	mov.b64 	{%a2,%a3}, %rd53;
	mov.b64 	{%b0,%b1}, %rd52;
	mov.b64 	{%b2,%b3}, %rd53;
	add.cc.u32 	%r0, %a0, %b0;
	addc.cc.u32 	%r1, %a1, %b1;
	addc.cc.u32 	%r2, %a2, %b2;
	addc.u32 	%r3, %a3, %b3;
	mov.b64 	%rd54, {%r0,%r1};
	mov.b64 	%rd55, {%r2,%r3};
	}
	selp.b64 	%rd56, %rd55, %rd53, %p9;
	selp.s64 	%rd57, -1, 0, %p9;
	sub.s64 	%rd58, %rd57, %rd15;
	cvt.u64.u32 	%rd59, %r17;
	shl.b64 	%rd60, %rd59, 32;
	add.s64 	%rd61, %rd56, 1;
	shr.u64 	%rd62, %rd61, 10;
	add.s64 	%rd63, %rd62, 1;
	shr.u64 	%rd64, %rd63, 1;
	shl.b64 	%rd65, %rd58, 52;
	add.s64 	%rd66, %rd65, %rd64;
	add.s64 	%rd67, %rd66, 4602678819172646912;
	or.b64  	%rd68, %rd67, %rd60;
	mov.b64 	%fd4, %rd68;
$L__BB5_9:
	st.param.f64 	[func_retval0], %fd4;
	st.param.b32 	[func_retval0+8], %r46;
	ret;

}


// ===== COMPILED SASS (sm_100) =====

	.target	sm_100

	.elftype	@"ET_EXEC"


//--------------------- .note.nv.tkinfo           --------------------------
	.section	.note.nv.tkinfo,"",@"SHT_NOTE"
	.sectionflags	@"SHF_NOTE_NV_TKINFO"
	.tkinfo
        /*0018*/ 	.word	0x00000002
        /*0030*/ 	.string	""
        /*0030*/ 	.string	"ptxas"
        /*0030*/ 	.string	"Cuda compilation tools, release 13.0, V13.0.88"
        /*0030*/ 	.string	"Build cuda_13.0.r13.0/compiler.36424714_0"
        /*0030*/ 	.string	"-arch sm_100 -m 64 "



//--------------------- .note.nv.cuinfo           --------------------------
	.section	.note.nv.cuinfo,"",@"SHT_NOTE"
	.sectionflags	@"SHF_NOTE_NV_CUINFO"
        /*0018*/ 	.short	0x0002
        /*001a*/ 	.short	0x0064
        /*001c*/ 	.short	0x0082
	.zero		2


//--------------------- .nv.info                  --------------------------
	.section	.nv.info,"",@"SHT_CUDA_INFO"
	.align	4


	//----- nvinfo : EIATTR_REGCOUNT
	.align		4
        /*0000*/ 	.byte	0x04, 0x2f
        /*0002*/ 	.short	(.L_3 - .L_2)
	.align		4
.L_2:
        /*0004*/ 	.word	index@(_Z8decimateP6float2S0_ii)
        /*0008*/ 	.word	0x00000014


	//----- nvinfo : EIATTR_FRAME_SIZE
	.align		4
.L_3:
        /*000c*/ 	.byte	0x04, 0x11
        /*000e*/ 	.short	(.L_5 - .L_4)
	.align		4
.L_4:
        /*0010*/ 	.word	index@(_Z8decimateP6float2S0_ii)
        /*0014*/ 	.word	0x00000000


	//----- nvinfo : EIATTR_REGCOUNT
	.align		4
.L_5:
        /*0018*/ 	.byte	0x04, 0x2f
        /*001a*/ 	.short	(.L_7 - .L_6)
	.align		4
.L_6:
        /*001c*/ 	.word	index@(_Z8multiplyPffi)
        /*0020*/ 	.word	0x0000000c


	//----- nvinfo : EIATTR_FRAME_SIZE
	.align		4
.L_7:
        /*0024*/ 	.byte	0x04, 0x11
        /*0026*/ 	.short	(.L_9 - .L_8)
	.align		4
.L_8:
        /*0028*/ 	.word	index@(_Z8multiplyPffi)
        /*002c*/ 	.word	0x00000000


	//----- nvinfo : EIATTR_REGCOUNT
	.align		4
.L_9:
        /*0030*/ 	.byte	0x04, 0x2f
        /*0032*/ 	.short	(.L_11 - .L_10)
	.align		4
.L_10:
        /*0034*/ 	.word	index@(_Z14cross_multiplyP6float2S0_S0_i)
        /*0038*/ 	.word	0x00000012


	//----- nvinfo : EIATTR_FRAME_SIZE
	.align		4
.L_11:
        /*003c*/ 	.byte	0x04, 0x11
        /*003e*/ 	.short	(.L_13 - .L_12)
	.align		4
.L_12:
        /*0040*/ 	.word	index@(_Z14cross_multiplyP6float2S0_S0_i)
        /*0044*/ 	.word	0x00000000


	//----- nvinfo : EIATTR_REGCOUNT
	.align		4
.L_13:
        /*0048*/ 	.byte	0x04, 0x2f
        /*004a*/ 	.short	(.L_15 - .L_14)
	.align		4
.L_14:
        /*004c*/ 	.word	index@(_Z8col_meanP6float2ii)
        /*0050*/ 	.word	0x00000020


	//----- nvinfo : EIATTR_FRAME_SIZE
	.align		4
.L_15:
        /*0054*/ 	.byte	0x04, 0x11
        /*0056*/ 	.short	(.L_17 - .L_16)
	.align		4
.L_16:
        /*0058*/ 	.word	index@($__internal_1_$__cuda_sm3x_div_rn_noftz_f32_slowpath)
        /*005c*/ 	.word	0x00000000


	//----- nvinfo : EIATTR_FRAME_SIZE
	.align		4
.L_17:
        /*0060*/ 	.byte	0x04, 0x11
        /*0062*/ 	.short	(.L_19 - .L_18)
	.align		4
.L_18:
        /*0064*/ 	.word	index@(_Z8col_meanP6float2ii)
        /*0068*/ 	.word	0x00000000


	//----- nvinfo : EIATTR_REGCOUNT
	.align		4
.L_19:
        /*006c*/ 	.byte	0x04, 0x2f
        /*006e*/ 	.short	(.L_21 - .L_20)
	.align		4
.L_20:
        /*0070*/ 	.word	index@(_Z6windowPfS_i)
        /*0074*/ 	.word	0x00000020


	//----- nvinfo : EIATTR_FRAME_SIZE
	.align		4
.L_21:
        /*0078*/ 	.byte	0x04, 0x11
        /*007a*/ 	.short	(.L_23 - .L_22)
	.align		4
.L_22:
        /*007c*/ 	.word	index@($_Z6windowPfS_i$__internal_trig_reduction_slowpathd)
        /*0080*/ 	.word	0x00000028


	//----- nvinfo : EIATTR_FRAME_SIZE
	.align		4
.L_23:
        /*0084*/ 	.byte	0x04, 0x11
        /*0086*/ 	.short	(.L_25 - .L_24)
	.align		4
.L_24:
        /*0088*/ 	.word	index@($__internal_0_$__cuda_sm20_div_rn_f64_full)
        /*008c*/ 	.word	0x00000028


	//----- nvinfo : EIATTR_FRAME_SIZE
	.align		4
.L_25:
        /*0090*/ 	.byte	0x04, 0x11
        /*0092*/ 	.short	(.L_27 - .L_26)
	.align		4
.L_26:
        /*0094*/ 	.word	index@(_Z6windowPfS_i)
        /*0098*/ 	.word	0x00000028


	//----- nvinfo : EIATTR_MIN_STACK_SIZE
	.align		4
.L_27:
        /*009c*/ 	.byte	0x04, 0x12
        /*009e*/ 	.short	(.L_29 - .L_28)
	.align		4
.L_28:
        /*00a0*/ 	.word	index@(_Z6windowPfS_i)
        /*00a4*/ 	.word	0x00000028


	//----- nvinfo : EIATTR_MIN_STACK_SIZE
	.align		4
.L_29:
        /*00a8*/ 	.byte	0x04, 0x12
        /*00aa*/ 	.short	(.L_31 - .L_30)
	.align		4
.L_30:
        /*00ac*/ 	.word	index@(_Z8col_meanP6float2ii)
        /*00b0*/ 	.word	0x00000000


	//----- nvinfo : EIATTR_MIN_STACK_SIZE
	.align		4
.L_31:
        /*00b4*/ 	.byte	0x04, 0x12
        /*00b6*/ 	.short	(.L_33 - .L_32)
	.align		4
.L_32:
        /*00b8*/ 	.word	index@(_Z14cross_multiplyP6float2S0_S0_i)
        /*00bc*/ 	.word	0x00000000


	//----- nvinfo : EIATTR_MIN_STACK_SIZE
	.align		4
.L_33:
        /*00c0*/ 	.byte	0x04, 0x12
        /*00c2*/ 	.short	(.L_35 - .L_34)
	.align		4
.L_34:
        /*00c4*/ 	.word	index@(_Z8multiplyPffi)
        /*00c8*/ 	.word	0x00000000


	//----- nvinfo : EIATTR_MIN_STACK_SIZE
	.align		4
.L_35:
        /*00cc*/ 	.byte	0x04, 0x12
        /*00ce*/ 	.short	(.L_37 - .L_36)
	.align		4
.L_36:
        /*00d0*/ 	.word	index@(_Z8decimateP6float2S0_ii)
        /*00d4*/ 	.word	0x00000000
.L_37:


//--------------------- .nv.compat                --------------------------
	.section	.nv.compat,"",@"SHT_CUDA_COMPAT_INFO"
	.align	4
        /*0000*/ 	.byte	0x02, 0x09, 0x00, 0x00, 0x02, 0x02, 0x01, 0x00, 0x02, 0x05, 0x05, 0x00, 0x03, 0x07, 0x01, 0x01
        /*0010*/ 	.byte	0x02, 0x03, 0x00, 0x00, 0x02, 0x06, 0x01, 0x00, 0x04, 0x0b, 0x08, 0x00, 0x01, 0x00, 0x00, 0x00
        /*0020*/ 	.byte	0x00, 0x00, 0x00, 0x00


//--------------------- .nv.info._Z6windowPfS_i   --------------------------
	.section	.nv.info._Z6windowPfS_i,"",@"SHT_CUDA_INFO"
	.sectionflags	@""
	.align	4


	//----- nvinfo : EIATTR_CUDA_API_VERSION
	.align		4
        /*0000*/ 	.byte	0x04, 0x37
        /*0002*/ 	.short	(.L_39 - .L_38)
.L_38:
        /*0004*/ 	.word	0x00000082


	//----- nvinfo : EIATTR_KPARAM_INFO
	.align		4
.L_39:
        /*0008*/ 	.byte	0x04, 0x17
        /*000a*/ 	.short	(.L_41 - .L_40)
.L_40:
        /*000c*/ 	.word	0x00000000
        /*0010*/ 	.short	0x0002
        /*0012*/ 	.short	0x0010
        /*0014*/ 	.byte	0x00, 0xf0, 0x11, 0x00


	//----- nvinfo : EIATTR_KPARAM_INFO
	.align		4
.L_41:
        /*0018*/ 	.byte	0x04, 0x17
        /*001a*/ 	.short	(.L_43 - .L_42)
.L_42:
        /*001c*/ 	.word	0x00000000
        /*0020*/ 	.short	0x0001
        /*0022*/ 	.short	0x0008
        /*0024*/ 	.byte	0x00, 0xf5, 0x21, 0x00


	//----- nvinfo : EIATTR_KPARAM_INFO
	.align		4
.L_43:
        /*0028*/ 	.byte	0x04, 0x17
        /*002a*/ 	.short	(.L_45 - .L_44)
.L_44:
        /*002c*/ 	.word	0x00000000
        /*0030*/ 	.short	0x0000
        /*0032*/ 	.short	0x0000
        /*0034*/ 	.byte	0x00, 0xf5, 0x21, 0x00


	//----- nvinfo : EIATTR_SPARSE_MMA_MASK
	.align		4
.L_45:
        /*0038*/ 	.byte	0x03, 0x50
        /*003a*/ 	.short	0x0000


	//----- nvinfo : EIATTR_MAXREG_COUNT
	.align		4
        /*003c*/ 	.byte	0x03, 0x1b
        /*003e*/ 	.short	0x00ff


	//----- nvinfo : EIATTR_MERCURY_ISA_VERSION
	.align		4
        /*0040*/ 	.byte	0x03, 0x5f
        /*0042*/ 	.short	0x0101


	//----- nvinfo : EIATTR_VRC_CTA_INIT_COUNT
	.align		4
        /*0044*/ 	.byte	0x02, 0x4a
	.zero		1
	.zero		1


	//----- nvinfo : EIATTR_EXIT_INSTR_OFFSETS
	.align		4
        /*0048*/ 	.byte	0x04, 0x1c
        /*004a*/ 	.short	(.L_47 - .L_46)


	//   ....[0]....
.L_46:
        /*004c*/ 	.word	0x00000080


	//   ....[1]....
        /*0050*/ 	.word	0x00000700


	//----- nvinfo : EIATTR_CRS_STACK_SIZE
	.align		4
.L_47:
        /*0054*/ 	.byte	0x04, 0x1e
        /*0056*/ 	.short	(.L_49 - .L_48)
.L_48:
        /*0058*/ 	.word	0x00000000


	//----- nvinfo : EIATTR_CBANK_PARAM_SIZE
	.align		4
.L_49:
        /*005c*/ 	.byte	0x03, 0x19
        /*005e*/ 	.short	0x0014


	//----- nvinfo : EIATTR_PARAM_CBANK
	.align		4
        /*0060*/ 	.byte	0x04, 0x0a
        /*0062*/ 	.short	(.L_51 - .L_50)
	.align		4
.L_50:
        /*0064*/ 	.word	index@(.nv.constant0._Z6windowPfS_i)
        /*0068*/ 	.short	0x0380
        /*006a*/ 	.short	0x0014


	//----- nvinfo : EIATTR_SW_WAR
	.align		4
.L_51:
        /*006c*/ 	.byte	0x04, 0x36
        /*006e*/ 	.short	(.L_53 - .L_52)
.L_52:
        /*0070*/ 	.word	0x00000008
.L_53:


//--------------------- .nv.info._Z8col_meanP6float2ii --------------------------
	.section	.nv.info._Z8col_meanP6float2ii,"",@"SHT_CUDA_INFO"
	.sectionflags	@""
	.align	4


	//----- nvinfo : EIATTR_CUDA_API_VERSION
	.align		4
        /*0000*/ 	.byte	0x04, 0x37
        /*0002*/ 	.short	(.L_55 - .L_54)
.L_54:
        /*0004*/ 	.word	0x00000082


	//----- nvinfo : EIATTR_KPARAM_INFO
	.align		4
.L_55:
        /*0008*/ 	.byte	0x04, 0x17
        /*000a*/ 	.short	(.L_57 - .L_56)
.L_56:
        /*000c*/ 	.word	0x00000000
        /*0010*/ 	.short	0x0002
        /*0012*/ 	.short	0x000c
        /*0014*/ 	.byte	0x00, 0xf0, 0x11, 0x00


	//----- nvinfo : EIATTR_KPARAM_INFO
	.align		4
.L_57:
        /*0018*/ 	.byte	0x04, 0x17
        /*001a*/ 	.short	(.L_59 - .L_58)
.L_58:
        /*001c*/ 	.word	0x00000000
        /*0020*/ 	.short	0x0001
        /*0022*/ 	.short	0x0008
        /*0024*/ 	.byte	0x00, 0xf0, 0x11, 0x00


	//----- nvinfo : EIATTR_KPARAM_INFO
	.align		4
.L_59:
        /*0028*/ 	.byte	0x04, 0x17
        /*002a*/ 	.short	(.L_61 - .L_60)
.L_60:
        /*002c*/ 	.word	0x00000000
        /*0030*/ 	.short	0x0000
        /*0032*/ 	.short	0x0000
        /*0034*/ 	.byte	0x00, 0xf5, 0x21, 0x00


	//----- nvinfo : EIATTR_SPARSE_MMA_MASK
	.align		4
.L_61:
        /*0038*/ 	.byte	0x03, 0x50
        /*003a*/ 	.short	0x0000


	//----- nvinfo : EIATTR_MAXREG_COUNT
	.align		4
        /*003c*/ 	.byte	0x03, 0x1b
        /*003e*/ 	.short	0x00ff


	//----- nvinfo : EIATTR_MERCURY_ISA_VERSION
	.align		4
        /*0040*/ 	.byte	0x03, 0x5f
        /*0042*/ 	.short	0x0101


	//----- nvinfo : EIATTR_VRC_CTA_INIT_COUNT
	.align		4
        /*0044*/ 	.byte	0x02, 0x4a
	.zero		1
	.zero		1


	//----- nvinfo : EIATTR_EXIT_INSTR_OFFSETS
	.align		4
        /*0048*/ 	.byte	0x04, 0x1c
        /*004a*/ 	.short	(.L_63 - .L_62)


	//   ....[0]....
.L_62:
        /*004c*/ 	.word	0x00000070


	//   ....[1]....
        /*0050*/ 	.word	0x00000dc0


	//   ....[2]....
        /*0054*/ 	.word	0x00000f10


	//----- nvinfo : EIATTR_CRS_STACK_SIZE
	.align		4
.L_63:
        /*0058*/ 	.byte	0x04, 0x1e
        /*005a*/ 	.short	(.L_65 - .L_64)
.L_64:
        /*005c*/ 	.word	0x00000000


	//----- nvinfo : EIATTR_CBANK_PARAM_SIZE
	.align		4
.L_65:
        /*0060*/ 	.byte	0x03, 0x19
        /*0062*/ 	.short	0x0010


	//----- nvinfo : EIATTR_PARAM_CBANK
	.align		4
        /*0064*/ 	.byte	0x04, 0x0a
        /*0066*/ 	.short	(.L_67 - .L_66)
	.align		4
.L_66:
        /*0068*/ 	.word	index@(.nv.constant0._Z8col_meanP6float2ii)
        /*006c*/ 	.short	0x0380
        /*006e*/ 	.short	0x0010


	//----- nvinfo : EIATTR_SW_WAR
	.align		4
.L_67:
        /*0070*/ 	.byte	0x04, 0x36
        /*0072*/ 	.short	(.L_69 - .L_68)
.L_68:
        /*0074*/ 	.word	0x00000008
.L_69:


//--------------------- .nv.info._Z14cross_multiplyP6float2S0_S0_i --------------------------
	.section	.nv.info._Z14cross_multiplyP6float2S0_S0_i,"",@"SHT_CUDA_INFO"
	.sectionflags	@""
	.align	4


	//----- nvinfo : EIATTR_CUDA_API_VERSION
	.align		4
        /*0000*/ 	.byte	0x04, 0x37
        /*0002*/ 	.short	(.L_71 - .L_70)
.L_70:
        /*0004*/ 	.word	0x00000082


	//----- nvinfo : EIATTR_KPARAM_INFO
	.align		4
.L_71:
        /*0008*/ 	.byte	0x04, 0x17
        /*000a*/ 	.short	(.L_73 - .L_72)
.L_72:
        /*000c*/ 	.word	0x00000000
        /*0010*/ 	.short	0x0003
        /*0012*/ 	.short	0x0018
        /*0014*/ 	.byte	0x00, 0xf0, 0x11, 0x00


	//----- nvinfo : EIATTR_KPARAM_INFO
	.align		4
.L_73:
        /*0018*/ 	.byte	0x04, 0x17
        /*001a*/ 	.short	(.L_75 - .L_74)
.L_74:
        /*001c*/ 	.word	0x00000000
        /*0020*/ 	.short	0x0002
        /*0022*/ 	.short	0x0010
        /*0024*/ 	.byte	0x00, 0xf5, 0x21, 0x00


	//----- nvinfo : EIATTR_KPARAM_INFO
	.align		4
.L_75:
        /*0028*/ 	.byte	0x04, 0x17
        /*002a*/ 	.short	(.L_77 - .L_76)
.L_76:
        /*002c*/ 	.word	0x00000000
        /*0030*/ 	.short	0x0001
        /*0032*/ 	.short	0x0008
        /*0034*/ 	.byte	0x00, 0xf5, 0x21, 0x00


	//----- nvinfo : EIATTR_KPARAM_INFO
	.align		4
.L_77:
        /*0038*/ 	.byte	0x04, 0x17
        /*003a*/ 	.short	(.L_79 - .L_78)
.L_78:
        /*003c*/ 	.word	0x00000000
        /*0040*/ 	.short	0x0000
        /*0042*/ 	.short	0x0000
        /*0044*/ 	.byte	0x00, 0xf5, 0x21, 0x00


	//----- nvinfo : EIATTR_SPARSE_MMA_MASK
	.align		4
.L_79:
        /*0048*/ 	.byte	0x03, 0x50
        /*004a*/ 	.short	0x0000


	//----- nvinfo : EIATTR_MAXREG_COUNT
	.align		4
        /*004c*/ 	.byte	0x03, 0x1b
        /*004e*/ 	.short	0x00ff


	//----- nvinfo : EIATTR_MERCURY_ISA_VERSION
	.align		4
        /*0050*/ 	.byte	0x03, 0x5f
        /*0052*/ 	.short	0x0101


	//----- nvinfo : EIATTR_VRC_CTA_INIT_COUNT
	.align		4
        /*0054*/ 	.byte	0x02, 0x4a
	.zero		1
	.zero		1


	//----- nvinfo : EIATTR_EXIT_INSTR_OFFSETS
	.align		4
        /*0058*/ 	.byte	0x04, 0x1c
        /*005a*/ 	.short	(.L_81 - .L_80)


	//   ....[0]....
.L_80:
        /*005c*/ 	.word	0x00000070


	//   ....[1]....
        /*0060*/ 	.word	0x000001e0


	//----- nvinfo : EIATTR_CRS_STACK_SIZE
	.align		4
.L_81:
        /*0064*/ 	.byte	0x04, 0x1e
        /*0066*/ 	.short	(.L_83 - .L_82)
.L_82:
        /*0068*/ 	.word	0x00000000


	//----- nvinfo : EIATTR_CBANK_PARAM_SIZE
	.align		4
.L_83:
        /*006c*/ 	.byte	0x03, 0x19
        /*006e*/ 	.short	0x001c


	//----- nvinfo : EIATTR_PARAM_CBANK
	.align		4
        /*0070*/ 	.byte	0x04, 0x0a
        /*0072*/ 	.short	(.L_85 - .L_84)
	.align		4
.L_84:
        /*0074*/ 	.word	index@(.nv.constant0._Z14cross_multiplyP6float2S0_S0_i)
        /*0078*/ 	.short	0x0380
        /*007a*/ 	.short	0x001c


	//----- nvinfo : EIATTR_SW_WAR
	.align		4
.L_85:
        /*007c*/ 	.byte	0x04, 0x36
        /*007e*/ 	.short	(.L_87 - .L_86)
.L_86:
        /*0080*/ 	.word	0x00000008
.L_87:


//--------------------- .nv.info._Z8multiplyPffi  --------------------------
	.section	.nv.info._Z8multiplyPffi,"",@"SHT_CUDA_INFO"
	.sectionflags	@""
	.align	4


	//----- nvinfo : EIATTR_CUDA_API_VERSION
	.align		4
        /*0000*/ 	.byte	0x04, 0x37
        /*0002*/ 	.short	(.L_89 - .L_88)
.L_88:
        /*0004*/ 	.word	0x00000082


	//----- nvinfo : EIATTR_KPARAM_INFO
	.align		4
.L_89:
        /*0008*/ 	.byte	0x04, 0x17
        /*000a*/ 	.short	(.L_91 - .L_90)
.L_90:
        /*000c*/ 	.word	0x00000000
        /*0010*/ 	.short	0x0002
        /*0012*/ 	.short	0x000c
        /*0014*/ 	.byte	0x00, 0xf0, 0x11, 0x00


	//----- nvinfo : EIATTR_KPARAM_INFO
	.align		4
.L_91:
        /*0018*/ 	.byte	0x04, 0x17
        /*001a*/ 	.short	(.L_93 - .L_92)
.L_92:
        /*001c*/ 	.word	0x00000000
        /*0020*/ 	.short	0x0001
        /*0022*/ 	.short	0x0008
        /*0024*/ 	.byte	0x00, 0xf0, 0x11, 0x00


	//----- nvinfo : EIATTR_KPARAM_INFO
	.align		4
.L_93:
        /*0028*/ 	.byte	0x04, 0x17
        /*002a*/ 	.short	(.L_95 - .L_94)
.L_94:
        /*002c*/ 	.word	0x00000000
        /*0030*/ 	.short	0x0000
        /*0032*/ 	.short	0x0000
        /*0034*/ 	.byte	0x00, 0xf5, 0x21, 0x00


	//----- nvinfo : EIATTR_SPARSE_MMA_MASK
	.align		4
.L_95:
        /*0038*/ 	.byte	0x03, 0x50
        /*003a*/ 	.short	0x0000


	//----- nvinfo : EIATTR_MAXREG_COUNT
	.align		4
        /*003c*/ 	.byte	0x03, 0x1b
        /*003e*/ 	.short	0x00ff


	//----- nvinfo : EIATTR_MERCURY_ISA_VERSION
	.align		4
        /*0040*/ 	.byte	0x03, 0x5f
        /*0042*/ 	.short	0x0101


	//----- nvinfo : EIATTR_VRC_CTA_INIT_COUNT
	.align		4
        /*0044*/ 	.byte	0x02, 0x4a
	.zero		1
	.zero		1


	//----- nvinfo : EIATTR_EXIT_INSTR_OFFSETS
	.align		4
        /*0048*/ 	.byte	0x04, 0x1c
        /*004a*/ 	.short	(.L_97 - .L_96)


	//   ....[0]....
.L_96:
        /*004c*/ 	.word	0x00000070


	//   ....[1]....
        /*0050*/ 	.word	0x00000140


	//----- nvinfo : EIATTR_CRS_STACK_SIZE
	.align		4
.L_97:
        /*0054*/ 	.byte	0x04, 0x1e
        /*0056*/ 	.short	(.L_99 - .L_98)
.L_98:
        /*0058*/ 	.word	0x00000000


	//----- nvinfo : EIATTR_CBANK_PARAM_SIZE
	.align		4
.L_99:
        /*005c*/ 	.byte	0x03, 0x19
        /*005e*/ 	.short	0x0010


	//----- nvinfo : EIATTR_PARAM_CBANK
	.align		4
        /*0060*/ 	.byte	0x04, 0x0a
        /*0062*/ 	.short	(.L_101 - .L_100)
	.align		4
.L_100:
        /*0064*/ 	.word	index@(.nv.constant0._Z8multiplyPffi)
        /*0068*/ 	.short	0x0380
        /*006a*/ 	.short	0x0010


	//----- nvinfo : EIATTR_SW_WAR
	.align		4
.L_101:
        /*006c*/ 	.byte	0x04, 0x36
        /*006e*/ 	.short	(.L_103 - .L_102)
.L_102:
        /*0070*/ 	.word	0x00000008
.L_103:


//--------------------- .nv.info._Z8decimateP6float2S0_ii --------------------------
	.section	.nv.info._Z8decimateP6float2S0_ii,"",@"SHT_CUDA_INFO"
	.sectionflags	@""
	.align	4


	//----- nvinfo : EIATTR_CUDA_API_VERSION
	.align		4
        /*0000*/ 	.byte	0x04, 0x37
        /*0002*/ 	.short	(.L_105 - .L_104)
.L_104:
        /*0004*/ 	.word	0x00000082


	//----- nvinfo : EIATTR_KPARAM_INFO
	.align		4
.L_105:
        /*0008*/ 	.byte	0x04, 0x17
        /*000a*/ 	.short	(.L_107 - .L_106)
.L_106:
        /*000c*/ 	.word	0x00000000
        /*0010*/ 	.short	0x0003
        /*0012*/ 	.short	0x0014
        /*0014*/ 	.byte	0x00, 0xf0, 0x11, 0x00


	//----- nvinfo : EIATTR_KPARAM_INFO
	.align		4
.L_107:
        /*0018*/ 	.byte	0x04, 0x17
        /*001a*/ 	.short	(.L_109 - .L_108)
.L_108:
        /*001c*/ 	.word	0x00000000
        /*0020*/ 	.short	0x0002
        /*0022*/ 	.short	0x0010
        /*0024*/ 	.byte	0x00, 0xf0, 0x11, 0x00


	//----- nvinfo : EIATTR_KPARAM_INFO
	.align		4
.L_109:
        /*0028*/ 	.byte	0x04, 0x17
        /*002a*/ 	.short	(.L_111 - .L_110)
.L_110:
        /*002c*/ 	.word	0x00000000
        /*0030*/ 	.short	0x0001
        /*0032*/ 	.short	0x0008
        /*0034*/ 	.byte	0x00, 0xf5, 0x21, 0x00


	//----- nvinfo : EIATTR_KPARAM_INFO
	.align		4
.L_111:
        /*0038*/ 	.byte	0x04, 0x17
        /*003a*/ 	.short	(.L_113 - .L_112)
.L_112:
        /*003c*/ 	.word	0x00000000
        /*0040*/ 	.short	0x0000
        /*0042*/ 	.short	0x0000
        /*0044*/ 	.byte	0x00, 0xf5, 0x21, 0x00


	//----- nvinfo : EIATTR_SPARSE_MMA_MASK
	.align		4
.L_113:
        /*0048*/ 	.byte	0x03, 0x50
        /*004a*/ 	.short	0x0000


	//----- nvinfo : EIATTR_MAXREG_COUNT
	.align		4
        /*004c*/ 	.byte	0x03, 0x1b
        /*004e*/ 	.short	0x00ff


	//----- nvinfo : EIATTR_MERCURY_ISA_VERSION
	.align		4
        /*0050*/ 	.byte	0x03, 0x5f
        /*0052*/ 	.short	0x0101


	//----- nvinfo : EIATTR_VRC_CTA_INIT_COUNT
	.align		4
        /*0054*/ 	.byte	0x02, 0x4a
	.zero		1
	.zero		1


	//----- nvinfo : EIATTR_EXIT_INSTR_OFFSETS
	.align		4
        /*0058*/ 	.byte	0x04, 0x1c
        /*005a*/ 	.short	(.L_115 - .L_114)


	//   ....[0]....
.L_114:
        /*005c*/ 	.word	0x00000070


	//   ....[1]....
        /*0060*/ 	.word	0x00000440


	//----- nvinfo : EIATTR_CRS_STACK_SIZE
	.align		4
.L_115:
        /*0064*/ 	.byte	0x04, 0x1e
        /*0066*/ 	.short	(.L_117 - .L_116)
.L_116:
        /*0068*/ 	.word	0x00000000


	//----- nvinfo : EIATTR_CBANK_PARAM_SIZE
	.align		4
.L_117:
        /*006c*/ 	.byte	0x03, 0x19
        /*006e*/ 	.short	0x0018


	//----- nvinfo : EIATTR_PARAM_CBANK
	.align		4
        /*0070*/ 	.byte	0x04, 0x0a
        /*0072*/ 	.short	(.L_119 - .L_118)
	.align		4
.L_118:
        /*0074*/ 	.word	index@(.nv.constant0._Z8decimateP6float2S0_ii)
        /*0078*/ 	.short	0x0380
        /*007a*/ 	.short	0x0018


	//----- nvinfo : EIATTR_SW_WAR
	.align		4
.L_119:
        /*007c*/ 	.byte	0x04, 0x36
        /*007e*/ 	.short	(.L_121 - .L_120)
.L_120:
        /*0080*/ 	.word	0x00000008
.L_121:


//--------------------- .nv.callgraph             --------------------------
	.section	.nv.callgraph,"",@"SHT_CUDA_CALLGRAPH"
	.align	4
	.sectionentsize	8
	.align		4
        /*0000*/ 	.word	0x00000000
	.align		4
        /*0004*/ 	.word	0xffffffff
	.align		4
        /*0008*/ 	.word	0x00000000
	.align		4
        /*000c*/ 	.word	0xfffffffe
	.align		4
        /*0010*/ 	.word	0x00000000
	.align		4
        /*0014*/ 	.word	0xfffffffd
	.align		4
        /*0018*/ 	.word	0x00000000
	.align		4
        /*001c*/ 	.word	0xfffffffc


//--------------------- .nv.constant4             --------------------------
	.section	.nv.constant4,"a",@progbits
	.align	8
	.align		8
.nv.constant4:
        /*0000*/ 	.dword	__cudart_i2opi_d
	.align		8
        /*0008*/ 	.dword	__cudart_sin_cos_coeffs


//--------------------- .text._Z6windowPfS_i      --------------------------
	.section	.text._Z6windowPfS_i,"ax",@progbits
	.align	128
        .global         _Z6windowPfS_i
        .type           _Z6windowPfS_i,@function
        .size           _Z6windowPfS_i,(.L_x_54 - _Z6windowPfS_i)
        .other          _Z6windowPfS_i,@"STO_CUDA_ENTRY STV_DEFAULT"
_Z6windowPfS_i:
.text._Z6windowPfS_i:
[----:B------:R-:W0:Y:S01]  /*0000*/  LDC R1, c[0x0][0x37c] ;  /* 0x0000df00ff017b82 */ /* 0x000e220000000800 */
[----:B------:R-:W1:Y:S07]  /*0010*/  S2R R21, SR_TID.X ;  /* 0x0000000000157919 */ /* 0x000e6e0000002100 */
[----:B------:R-:W1:Y:S01]  /*0020*/  S2UR UR4, SR_CTAID.X ;  /* 0x00000000000479c3 */ /* 0x000e620000002500 */
[----:B------:R-:W2:Y:S01]  /*0030*/  LDCU UR5, c[0x0][0x390] ;  /* 0x00007200ff0577ac */ /* 0x000ea20008000800 */
[----:B0-----:R-:W-:-:S06]  /*0040*/  VIADD R1, R1, 0xffffffd8 ;  /* 0xffffffd801017836 */ /* 0x001fcc0000000000 */
[----:B------:R-:W1:Y:S02]  /*0050*/  LDC R0, c[0x0][0x360] ;  /* 0x0000d800ff007b82 */ /* 0x000e640000000800 */
[----:B-1----:R-:W-:-:S05]  /*0060*/  IMAD R21, R0, UR4, R21 ;  /* 0x0000000400157c24 */ /* 0x002fca000f8e0215 */
[----:B--2---:R-:W-:-:S13]  /*0070*/  ISETP.GE.AND P0, PT, R21, UR5, PT ;  /* 0x0000000515007c0c */ /* 0x004fda000bf06270 */
[----:B------:R-:W-:Y:S05]  /*0080*/  @P0 EXIT ;  /* 0x000000000000094d */ /* 0x000fea0003800000 */
[----:B------:R-:W0:Y:S01]  /*0090*/  LDC.64 R2, c[0x0][0x380] ;  /* 0x0000e000ff027b82 */ /* 0x000e220000000a00 */
[----:B------:R-:W1:Y:S01]  /*00a0*/  LDCU UR4, c[0x0][0x370] ;  /* 0x00006e00ff0477ac */ /* 0x000e620008000800 */
[----:B------:R-:W2:Y:S01]  /*00b0*/  I2F.F64 R18, UR5 ;  /* 0x0000000500127d12 */ /* 0x000ea20008201c00 */
[----:B------:R-:W3:Y:S05]  /*00c0*/  LDCU.64 UR6, c[0x0][0x358] ;  /* 0x00006b00ff0677ac */ /* 0x000eea0008000a00 */
[----:B------:R-:W4:Y:S01]  /*00d0*/  LDC.64 R16, c[0x0][0x388] ;  /* 0x0000e200ff107b82 */ /* 0x000f220000000a00 */
[----:B------:R-:W0:Y:S01]  /*00e0*/  LDCU UR10, c[0x0][0x390] ;  /* 0x00007200ff0a77ac */ /* 0x000e220008000800 */
[----:B------:R-:W0:Y:S01]  /*00f0*/  LDCU.64 UR8, c[0x4][0x8] ;  /* 0x01000100ff0877ac */ /* 0x000e220008000a00 */
[----:B--2---:R-:W-:Y:S01]  /*0100*/  DADD R18, R18, -1 ;  /* 0xbff0000012127429 */ /* 0x004fe20000000000 */
[----:B-1----:R-:W-:-:S10]  /*0110*/  IMAD R0, R0, UR4, RZ ;  /* 0x0000000400007c24 */ /* 0x002fd4000f8e02ff */
.L_x_6:
[----:B-1----:R-:W1:Y:S01]  /*0120*/  MUFU.RCP64H R7, R19 ;  /* 0x0000001300077308 */ /* 0x002e620000001800 */
[----:B------:R-:W-:Y:S02]  /*0130*/  IMAD.MOV.U32 R6, RZ, RZ, 0x1 ;  /* 0x00000001ff067424 */ /* 0x000fe400078e00ff */
[----:B0-----:R-:W-:Y:S01]  /*0140*/  IMAD.WIDE R4, R21, 0x4, R2 ;  /* 0x0000000415047825 */ /* 0x001fe200078e0202 */
[----:B------:R-:W-:Y:S01]  /*0150*/  UMOV UR4, 0x54442eea ;  /* 0x54442eea00047882 */ /* 0x000fe20000000000 */
[----:B------:R-:W-:-:S03]  /*0160*/  UMOV UR5, 0x401921fb ;  /* 0x401921fb00057882 */ /* 0x000fc60000000000 */
[----:B---3--:R0:W5:Y:S01]  /*0170*/  LDG.E R20, desc[UR6][R4.64] ;  /* 0x0000000604147981 */ /* 0x008162000c1e1900 */
[----:B------:R-:W-:Y:S01]  /*0180*/  BSSY.RECONVERGENT B0, `(.L_x_0) ;  /* 0x0000011000007945 */ /* 0x000fe20003800200 */
[----:B-1----:R-:W-:-:S08]  /*0190*/  DFMA R8, -R18, R6, 1 ;  /* 0x3ff000001208742b */ /* 0x002fd00000000106 */
[----:B------:R-:W-:Y:S02]  /*01a0*/  DFMA R10, R8, R8, R8 ;  /* 0x00000008080a722b */ /* 0x000fe40000000008 */
[----:B------:R-:W1:Y:S06]  /*01b0*/  I2F.F64 R8, R21 ;  /* 0x0000001500087312 */ /* 0x000e6c0000201c00 */
[----:B------:R-:W-:-:S08]  /*01c0*/  DFMA R10, R6, R10, R6 ;  /* 0x0000000a060a722b */ /* 0x000fd00000000006 */
[----:B------:R-:W-:Y:S02]  /*01d0*/  DFMA R6, -R18, R10, 1 ;  /* 0x3ff000001206742b */ /* 0x000fe4000000010a */
[----:B-1----:R-:W-:-:S06]  /*01e0*/  DMUL R8, R8, UR4 ;  /* 0x0000000408087c28 */ /* 0x002fcc0008000000 */
[----:B------:R-:W-:-:S04]  /*01f0*/  DFMA R6, R10, R6, R10 ;  /* 0x000000060a06722b */ /* 0x000fc8000000000a */
[----:B------:R-:W-:-:S04]  /*0200*/  FSETP.GEU.AND P1, PT, |R9|, 6.5827683646048100446e-37, PT ;  /* 0x036000000900780b */ /* 0x000fc80003f2e200 */
[----:B------:R-:W-:-:S08]  /*0210*/  DMUL R22, R8, R6 ;  /* 0x0000000608167228 */ /* 0x000fd00000000000 */
[----:B0-----:R-:W-:-:S08]  /*0220*/  DFMA R4, -R18, R22, R8 ;  /* 0x000000161204722b */ /* 0x001fd00000000108 */
[----:B------:R-:W-:-:S10]  /*0230*/  DFMA R22, R6, R4, R22 ;  /* 0x000000040616722b */ /* 0x000fd40000000016 */
[----:B------:R-:W-:-:S05]  /*0240*/  FFMA R4, RZ, R19, R23 ;  /* 0x00000013ff047223 */ /* 0x000fca0000000017 */
[----:B------:R-:W-:-:S13]  /*0250*/  FSETP.GT.AND P0, PT, |R4|, 1.469367938527859385e-39, PT ;  /* 0x001000000400780b */ /* 0x000fda0003f04200 */
[----:B------:R-:W-:Y:S05]  /*0260*/  @P0 BRA P1, `(.L_x_1) ;  /* 0x0000000000080947 */ /* 0x000fea0000800000 */
[----:B------:R-:W-:-:S07]  /*0270*/  MOV R4, 0x290 ;  /* 0x0000029000047802 */ /* 0x000fce0000000f00 */
[----:B----45:R-:W-:Y:S05]  /*0280*/  CALL.REL.NOINC `($__internal_0_$__cuda_sm20_div_rn_f64_full) ;  /* 0x0000000400207944 */ /* 0x030fea0003c00000 */
.L_x_1:
[----:B------:R-:W-:Y:S05]  /*0290*/  BSYNC.RECONVERGENT B0 ;  /* 0x0000000000007941 */ /* 0x000fea0003800200 */
.L_x_0:
[----:B------:R-:W-:Y:S01]  /*02a0*/  DSETP.NEU.AND P0, PT, |R22|, +INF , PT ;  /* 0x7ff000001600742a */ /* 0x000fe20003f0d200 */
[----:B------:R-:W-:-:S13]  /*02b0*/  BSSY.RECONVERGENT B1, `(.L_x_2) ;  /* 0x000001c000017945 */ /* 0x000fda0003800200 */
[----:B------:R-:W-:Y:S01]  /*02c0*/  @!P0 DMUL R26, RZ, R22 ;  /* 0x00000016ff1a8228 */ /* 0x000fe20000000000 */
[----:B------:R-:W-:Y:S01]  /*02d0*/  @!P0 IMAD.MOV.U32 R28, RZ, RZ, 0x1 ;  /* 0x00000001ff1c8424 */ /* 0x000fe200078e00ff */
[----:B------:R-:W-:Y:S09]  /*02e0*/  @!P0 BRA `(.L_x_3) ;  /* 0x0000000000608947 */ /* 0x000ff20003800000 */
[----:B------:R-:W-:Y:S01]  /*02f0*/  UMOV UR4, 0x6dc9c883 ;  /* 0x6dc9c88300047882 */ /* 0x000fe20000000000 */
[----:B------:R-:W-:Y:S01]  /*0300*/  UMOV UR5, 0x3fe45f30 ;  /* 0x3fe45f3000057882 */ /* 0x000fe20000000000 */
[C---:B------:R-:W-:Y:S01]  /*0310*/  DSETP.GE.AND P0, PT, |R22|.reuse, 2.14748364800000000000e+09, PT ;  /* 0x41e000001600742a */ /* 0x040fe20003f06200 */
[----:B------:R-:W-:Y:S01]  /*0320*/  BSSY.RECONVERGENT B0, `(.L_x_4) ;  /* 0x0000013000007945 */ /* 0x000fe20003800200 */
[----:B------:R-:W-:Y:S01]  /*0330*/  DMUL R4, R22, UR4 ;  /* 0x0000000416047c28 */ /* 0x000fe20008000000 */
[----:B------:R-:W-:Y:S01]  /*0340*/  UMOV UR4, 0x54442d18 ;  /* 0x54442d1800047882 */ /* 0x000fe20000000000 */
[----:B------:R-:W-:-:S08]  /*0350*/  UMOV UR5, 0x3ff921fb ;  /* 0x3ff921fb00057882 */ /* 0x000fd00000000000 */
[----:B------:R-:W0:Y:S08]  /*0360*/  F2I.F64 R4, R4 ;  /* 0x0000000400047311 */ /* 0x000e300000301100 */
[----:B0-----:R-:W0:Y:S02]  /*0370*/  I2F.F64 R26, R4 ;  /* 0x00000004001a7312 */ /* 0x001e240000201c00 */
[----:B0-----:R-:W-:Y:S01]  /*0380*/  DFMA R6, R26, -UR4, R22 ;  /* 0x800000041a067c2b */ /* 0x001fe20008000016 */
[----:B------:R-:W-:Y:S01]  /*0390*/  UMOV UR4, 0x33145c00 ;  /* 0x33145c0000047882 */ /* 0x000fe20000000000 */
[----:B------:R-:W-:-:S06]  /*03a0*/  UMOV UR5, 0x3c91a626 ;  /* 0x3c91a62600057882 */ /* 0x000fcc0000000000 */
[----:B------:R-:W-:Y:S01]  /*03b0*/  DFMA R6, R26, -UR4, R6 ;  /* 0x800000041a067c2b */ /* 0x000fe20008000006 */
[----:B------:R-:W-:Y:S01]  /*03c0*/  UMOV UR4, 0x252049c0 ;  /* 0x252049c000047882 */ /* 0x000fe20000000000 */
[----:B------:R-:W-:-:S06]  /*03d0*/  UMOV UR5, 0x397b839a ;  /* 0x397b839a00057882 */ /* 0x000fcc0000000000 */
[----:B------:R-:W-:Y:S01]  /*03e0*/  DFMA R26, R26, -UR4, R6 ;  /* 0x800000041a1a7c2b */ /* 0x000fe20008000006 */
[----:B------:R-:W-:Y:S10]  /*03f0*/  @!P0 BRA `(.L_x_5) ;  /* 0x0000000000148947 */ /* 0x000ff40003800000 */
[----:B------:R-:W-:Y:S01]  /*0400*/  IMAD.MOV.U32 R8, RZ, RZ, R22 ;  /* 0x000000ffff087224 */ /* 0x000fe200078e0016 */
[----:B------:R-:W-:-:S07]  /*0410*/  MOV R14, 0x430 ;  /* 0x00000430000e7802 */ /* 0x000fce0000000f00 */
[----:B----45:R-:W-:Y:S05]  /*0420*/  CALL.REL.NOINC `($_Z6windowPfS_i$__internal_trig_reduction_slowpathd) ;  /* 0x0000000800287944 */ /* 0x030fea0003c00000 */
[----:B------:R-:W-:Y:S02]  /*0430*/  IMAD.MOV.U32 R26, RZ, RZ, R8 ;  /* 0x000000ffff1a7224 */ /* 0x000fe400078e0008 */
[----:B------:R-:W-:-:S07]  /*0440*/  IMAD.MOV.U32 R27, RZ, RZ, R9 ;  /* 0x000000ffff1b7224 */ /* 0x000fce00078e0009 */
.L_x_5:
[----:B------:R-:W-:Y:S05]  /*0450*/  BSYNC.RECONVERGENT B0 ;  /* 0x0000000000007941 */ /* 0x000fea0003800200 */
.L_x_4:
[----:B------:R-:W-:-:S07]  /*0460*/  VIADD R28, R4, 0x1 ;  /* 0x00000001041c7836 */ /* 0x000fce0000000000 */
.L_x_3:
[----:B------:R-:W-:Y:S05]  /*0470*/  BSYNC.RECONVERGENT B1 ;  /* 0x0000000000017941 */ /* 0x000fea0003800200 */
.L_x_2:
[----:B------:R-:W-:-:S05]  /*0480*/  IMAD.SHL.U32 R4, R28, 0x40, RZ ;  /* 0x000000401c047824 */ /* 0x000fca00078e00ff */
[----:B------:R-:W-:-:S04]  /*0490*/  LOP3.LUT R4, R4, 0x40, RZ, 0xc0, !PT ;  /* 0x0000004004047812 */ /* 0x000fc800078ec0ff */
[----:B------:R-:W-:-:S05]  /*04a0*/  IADD3 R12, P0, PT, R4, UR8, RZ ;  /* 0x00000008040c7c10 */ /* 0x000fca000ff1e0ff */
[----:B------:R-:W-:-:S05]  /*04b0*/  IMAD.X R13, RZ, RZ, UR9, P0 ;  /* 0x00000009ff0d7e24 */ /* 0x000fca00080e06ff */
[----:B------:R-:W2:Y:S04]  /*04c0*/  LDG.E.128.CONSTANT R4, desc[UR6][R12.64] ;  /* 0x000000060c047981 */ /* 0x000ea8000c1e9d00 */
[----:B------:R-:W3:Y:S04]  /*04d0*/  LDG.E.128.CONSTANT R8, desc[UR6][R12.64+0x10] ;  /* 0x000010060c087981 */ /* 0x000ee8000c1e9d00 */
[----:B------:R-:W4:Y:S01]  /*04e0*/  LDG.E.128.CONSTANT R12, desc[UR6][R12.64+0x20] ;  /* 0x000020060c0c7981 */ /* 0x000f22000c1e9d00 */
[----:B------:R-:W-:Y:S01]  /*04f0*/  LOP3.LUT R22, R28, 0x1, RZ, 0xc0, !PT ;  /* 0x000000011c167812 */ /* 0x000fe200078ec0ff */
[----:B------:R-:W-:Y:S01]  /*0500*/  IMAD.MOV.U32 R23, RZ, RZ, 0x3da8ff83 ;  /* 0x3da8ff83ff177424 */ /* 0x000fe200078e00ff */
[----:B------:R-:W-:Y:S01]  /*0510*/  DMUL R24, R26, R26 ;  /* 0x0000001a1a187228 */ /* 0x000fe20000000000 */
[----:B------:R-:W-:Y:S01]  /*0520*/  UMOV UR4, 0xd70a3d71 ;  /* 0xd70a3d7100047882 */ /* 0x000fe20000000000 */
[----:B------:R-:W-:Y:S01]  /*0530*/  ISETP.NE.U32.AND P0, PT, R22, 0x1, PT ;  /* 0x000000011600780c */ /* 0x000fe20003f05070 */
[----:B------:R-:W-:Y:S01]  /*0540*/  IMAD.MOV.U32 R22, RZ, RZ, 0x20fd8164 ;  /* 0x20fd8164ff167424 */ /* 0x000fe200078e00ff */
[----:B------:R-:W-:-:S02]  /*0550*/  UMOV UR5, 0x3fdd70a3 ;  /* 0x3fdd70a300057882 */ /* 0x000fc40000000000 */
[----:B------:R-:W-:Y:S02]  /*0560*/  FSEL R23, -R23, 0.11223486810922622681, !P0 ;  /* 0x3de5db6517177808 */ /* 0x000fe40004000100 */
[----:B------:R-:W-:-:S06]  /*0570*/  FSEL R22, R22, -8.06006814911005101289e+34, !P0 ;  /* 0xf9785eba16167808 */ /* 0x000fcc0004000000 */
[----:B--2---:R-:W-:-:S08]  /*0580*/  DFMA R4, R24, R22, R4 ;  /* 0x000000161804722b */ /* 0x004fd00000000004 */
[----:B------:R-:W-:-:S08]  /*0590*/  DFMA R4, R24, R4, R6 ;  /* 0x000000041804722b */ /* 0x000fd00000000006 */
[----:B---3--:R-:W-:Y:S01]  /*05a0*/  DFMA R4, R24, R4, R8 ;  /* 0x000000041804722b */ /* 0x008fe20000000008 */
[----:B------:R-:W-:Y:S02]  /*05b0*/  IMAD.MOV.U32 R8, RZ, RZ, 0x147ae148 ;  /* 0x147ae148ff087424 */ /* 0x000fe400078e00ff */
[----:B------:R-:W-:-:S05]  /*05c0*/  IMAD.MOV.U32 R9, RZ, RZ, 0x3fe147ae ;  /* 0x3fe147aeff097424 */ /* 0x000fca00078e00ff */
[----:B------:R-:W-:-:S08]  /*05d0*/  DFMA R4, R24, R4, R10 ;  /* 0x000000041804722b */ /* 0x000fd0000000000a */
[----:B----4-:R-:W-:-:S08]  /*05e0*/  DFMA R4, R24, R4, R12 ;  /* 0x000000041804722b */ /* 0x010fd0000000000c */
[----:B------:R-:W-:-:S08]  /*05f0*/  DFMA R4, R24, R4, R14 ;  /* 0x000000041804722b */ /* 0x000fd0000000000e */
[----:B------:R-:W-:Y:S02]  /*0600*/  DFMA R26, R4, R26, R26 ;  /* 0x0000001a041a722b */ /* 0x000fe4000000001a */
[----:B------:R-:W-:-:S10]  /*0610*/  DFMA R4, R24, R4, 1 ;  /* 0x3ff000001804742b */ /* 0x000fd40000000004 */
[----:B------:R-:W-:Y:S02]  /*0620*/  FSEL R6, R4, R26, !P0 ;  /* 0x0000001a04067208 */ /* 0x000fe40004000000 */
[----:B------:R-:W-:Y:S02]  /*0630*/  FSEL R7, R5, R27, !P0 ;  /* 0x0000001b05077208 */ /* 0x000fe40004000000 */
[----:B------:R-:W-:-:S04]  /*0640*/  LOP3.LUT P0, RZ, R28, 0x2, RZ, 0xc0, !PT ;  /* 0x000000021cff7812 */ /* 0x000fc8000780c0ff */
[----:B------:R-:W-:-:S10]  /*0650*/  DADD R4, RZ, -R6 ;  /* 0x00000000ff047229 */ /* 0x000fd40000000806 */
[----:B------:R-:W-:Y:S02]  /*0660*/  FSEL R4, R6, R4, !P0 ;  /* 0x0000000406047208 */ /* 0x000fe40004000000 */
[----:B------:R-:W-:Y:S01]  /*0670*/  FSEL R5, R7, R5, !P0 ;  /* 0x0000000507057208 */ /* 0x000fe20004000000 */
[----:B------:R-:W-:-:S04]  /*0680*/  IMAD.WIDE R6, R21, 0x4, R16 ;  /* 0x0000000415067825 */ /* 0x000fc800078e0210 */
[----:B------:R-:W-:Y:S01]  /*0690*/  IMAD.IADD R21, R0, 0x1, R21 ;  /* 0x0000000100157824 */ /* 0x000fe200078e0215 */
[----:B------:R-:W-:-:S04]  /*06a0*/  DFMA R4, R4, -UR4, R8 ;  /* 0x8000000404047c2b */ /* 0x000fc80008000008 */
[----:B------:R-:W-:-:S06]  /*06b0*/  ISETP.GE.AND P0, PT, R21, UR10, PT ;  /* 0x0000000a15007c0c */ /* 0x000fcc000bf06270 */
[----:B------:R-:W0:Y:S02]  /*06c0*/  F2F.F32.F64 R5, R4 ;  /* 0x0000000400057310 */ /* 0x000e240000301000 */
[----:B0----5:R-:W-:-:S05]  /*06d0*/  FMUL R9, R20, R5 ;  /* 0x0000000514097220 */ /* 0x021fca0000400000 */
[----:B------:R1:W-:Y:S01]  /*06e0*/  STG.E desc[UR6][R6.64], R9 ;  /* 0x0000000906007986 */ /* 0x0003e2000c101906 */
[----:B------:R-:W-:Y:S05]  /*06f0*/  @!P0 BRA `(.L_x_6) ;  /* 0xfffffff800888947 */ /* 0x000fea000383ffff */
[----:B------:R-:W-:Y:S05]  /*0700*/  EXIT ;  /* 0x000000000000794d */ /* 0x000fea0003800000 */
        .weak           $__internal_0_$__cuda_sm20_div_rn_f64_full
        .type           $__internal_0_$__cuda_sm20_div_rn_f64_full,@function
        .size           $__internal_0_$__cuda_sm20_div_rn_f64_full,($_Z6windowPfS_i$__internal_trig_reduction_slowpathd - $__internal_0_$__cuda_sm20_div_rn_f64_full)
$__internal_0_$__cuda_sm20_div_rn_f64_full:
[C---:B------:R-:W-:Y:S01]  /*0710*/  FSETP.GEU.AND P0, PT, |R19|.reuse, 1.469367938527859385e-39, PT ;  /* 0x001000001300780b */ /* 0x040fe20003f0e200 */
[----:B------:R-:W-:Y:S01]  /*0720*/  IMAD.MOV.U32 R10, RZ, RZ, 0x1 ;  /* 0x00000001ff0a7424 */ /* 0x000fe200078e00ff */
[----:B------:R-:W-:Y:S01]  /*0730*/  LOP3.LUT R6, R19, 0x800fffff, RZ, 0xc0, !PT ;  /* 0x800fffff13067812 */ /* 0x000fe200078ec0ff */
[----:B------:R-:W-:Y:S01]  /*0740*/  IMAD.MOV.U32 R24, RZ, RZ, 0x1ca00000 ;  /* 0x1ca00000ff187424 */ /* 0x000fe200078e00ff */
[C---:B------:R-:W-:Y:S01]  /*0750*/  FSETP.GEU.AND P2, PT, |R9|.reuse, 1.469367938527859385e-39, PT ;  /* 0x001000000900780b */ /* 0x040fe20003f4e200 */
[----:B------:R-:W-:Y:S01]  /*0760*/  BSSY.RECONVERGENT B1, `(.L_x_7) ;  /* 0x0000052000017945 */ /* 0x000fe20003800200 */
[----:B------:R-:W-:Y:S01]  /*0770*/  LOP3.LUT R7, R6, 0x3ff00000, RZ, 0xfc, !PT ;  /* 0x3ff0000006077812 */ /* 0x000fe200078efcff */
[----:B------:R-:W-:Y:S01]  /*0780*/  IMAD.MOV.U32 R6, RZ, RZ, R18 ;  /* 0x000000ffff067224 */ /* 0x000fe200078e0012 */
[----:B------:R-:W-:Y:S02]  /*0790*/  LOP3.LUT R5, R9, 0x7ff00000, RZ, 0xc0, !PT ;  /* 0x7ff0000009057812 */ /* 0x000fe400078ec0ff */
[----:B------:R-:W-:-:S03]  /*07a0*/  LOP3.LUT R26, R19, 0x7ff00000, RZ, 0xc0, !PT ;  /* 0x7ff00000131a7812 */ /* 0x000fc600078ec0ff */
[----:B------:R-:W-:Y:S01]  /*07b0*/  @!P0 DMUL R6, R18, 8.98846567431157953865e+307 ;  /* 0x7fe0000012068828 */ /* 0x000fe20000000000 */
[----:B------:R-:W-:-:S03]  /*07c0*/  ISETP.GE.U32.AND P1, PT, R5, R26, PT ;  /* 0x0000001a0500720c */ /* 0x000fc60003f26070 */
[----:B------:R-:W-:Y:S02]  /*07d0*/  @!P2 LOP3.LUT R12, R19, 0x7ff00000, RZ, 0xc0, !PT ;  /* 0x7ff00000130ca812 */ /* 0x000fe400078ec0ff */
[----:B------:R-:W0:Y:S02]  /*07e0*/  MUFU.RCP64H R11, R7 ;  /* 0x00000007000b7308 */ /* 0x000e240000001800 */
[----:B------:R-:W-:Y:S02]  /*07f0*/  @!P2 ISETP.GE.U32.AND P3, PT, R5, R12, PT ;  /* 0x0000000c0500a20c */ /* 0x000fe40003f66070 */
[----:B------:R-:W-:Y:S02]  /*0800*/  @!P0 LOP3.LUT R26, R7, 0x7ff00000, RZ, 0xc0, !PT ;  /* 0x7ff00000071a8812 */ /* 0x000fe400078ec0ff */
[----:B------:R-:W-:-:S04]  /*0810*/  @!P2 SEL R13, R24, 0x63400000, !P3 ;  /* 0x63400000180da807 */ /* 0x000fc80005800000 */
[----:B------:R-:W-:-:S04]  /*0820*/  @!P2 LOP3.LUT R22, R13, 0x80000000, R9, 0xf8, !PT ;  /* 0x800000000d16a812 */ /* 0x000fc800078ef809 */
[----:B------:R-:W-:Y:S01]  /*0830*/  @!P2 LOP3.LUT R23, R22, 0x100000, RZ, 0xfc, !PT ;  /* 0x001000001617a812 */ /* 0x000fe200078efcff */
[----:B------:R-:W-:Y:S01]  /*0840*/  @!P2 IMAD.MOV.U32 R22, RZ, RZ, RZ ;  /* 0x000000ffff16a224 */ /* 0x000fe200078e00ff */
[----:B0-----:R-:W-:-:S08]  /*0850*/  DFMA R14, R10, -R6, 1 ;  /* 0x3ff000000a0e742b */ /* 0x001fd00000000806 */
[----:B------:R-:W-:-:S08]  /*0860*/  DFMA R14, R14, R14, R14 ;  /* 0x0000000e0e0e722b */ /* 0x000fd0000000000e */
[----:B------:R-:W-:Y:S01]  /*0870*/  DFMA R14, R10, R14, R10 ;  /* 0x0000000e0a0e722b */ /* 0x000fe2000000000a */
[----:B------:R-:W-:Y:S01]  /*0880*/  SEL R11, R24, 0x63400000, !P1 ;  /* 0x63400000180b7807 */ /* 0x000fe20004800000 */
[----:B------:R-:W-:-:S03]  /*0890*/  IMAD.MOV.U32 R10, RZ, RZ, R8 ;  /* 0x000000ffff0a7224 */ /* 0x000fc600078e0008 */
[----:B------:R-:W-:-:S03]  /*08a0*/  LOP3.LUT R11, R11, 0x800fffff, R9, 0xf8, !PT ;  /* 0x800fffff0b0b7812 */ /* 0x000fc600078ef809 */
[----:B------:R-:W-:-:S03]  /*08b0*/  DFMA R12, R14, -R6, 1 ;  /* 0x3ff000000e0c742b */ /* 0x000fc60000000806 */
[----:B------:R-:W-:-:S05]  /*08c0*/  @!P2 DFMA R10, R10, 2, -R22 ;  /* 0x400000000a0aa82b */ /* 0x000fca0000000816 */
[----:B------:R-:W-:-:S08]  /*08d0*/  DFMA R12, R14, R12, R14 ;  /* 0x0000000c0e0c722b */ /* 0x000fd0000000000e */
[----:B------:R-:W-:-:S08]  /*08e0*/  DMUL R14, R12, R10 ;  /* 0x0000000a0c0e7228 */ /* 0x000fd00000000000 */
[----:B------:R-:W-:-:S08]  /*08f0*/  DFMA R22, R14, -R6, R10 ;  /* 0x800000060e16722b */ /* 0x000fd0000000000a */
[----:B------:R-:W-:Y:S01]  /*0900*/  DFMA R22, R12, R22, R14 ;  /* 0x000000160c16722b */ /* 0x000fe2000000000e */
[----:B------:R-:W-:Y:S01]  /*0910*/  IMAD.MOV.U32 R15, RZ, RZ, R5 ;  /* 0x000000ffff0f7224 */ /* 0x000fe200078e0005 */
[----:B------:R-:W-:-:S05]  /*0920*/  @!P2 LOP3.LUT R15, R11, 0x7ff00000, RZ, 0xc0, !PT ;  /* 0x7ff000000b0fa812 */ /* 0x000fca00078ec0ff */
[----:B------:R-:W-:-:S05]  /*0930*/  VIADD R12, R15, 0xffffffff ;  /* 0xffffffff0f0c7836 */ /* 0x000fca0000000000 */
[----:B------:R-:W-:Y:S01]  /*0940*/  ISETP.GT.U32.AND P0, PT, R12, 0x7feffffe, PT ;  /* 0x7feffffe0c00780c */ /* 0x000fe20003f04070 */
[----:B------:R-:W-:-:S05]  /*0950*/  VIADD R12, R26, 0xffffffff ;  /* 0xffffffff1a0c7836 */ /* 0x000fca0000000000 */
[----:B------:R-:W-:-:S13]  /*0960*/  ISETP.GT.U32.OR P0, PT, R12, 0x7feffffe, P0 ;  /* 0x7feffffe0c00780c */ /* 0x000fda0000704470 */
[----:B------:R-:W-:Y:S05]  /*0970*/  @P0 BRA `(.L_x_8) ;  /* 0x00000000006c0947 */ /* 0x000fea0003800000 */
[----:B------:R-:W-:-:S04]  /*0980*/  LOP3.LUT R12, R19, 0x7ff00000, RZ, 0xc0, !PT ;  /* 0x7ff00000130c7812 */ /* 0x000fc800078ec0ff */
[CC--:B------:R-:W-:Y:S02]  /*0990*/  VIADDMNMX R8, R5.reuse, -R12.reuse, 0xb9600000, !PT ;  /* 0xb960000005087446 */ /* 0x0c0fe4000780090c */
[----:B------:R-:W-:Y:S02]  /*09a0*/  ISETP.GE.U32.AND P0, PT, R5, R12, PT ;  /* 0x0000000c0500720c */ /* 0x000fe40003f06070 */
[----:B------:R-:W-:Y:S01]  /*09b0*/  VIMNMX R5, PT, PT, R8, 0x46a00000, PT ;  /* 0x46a0000008057848 */ /* 0x000fe20003fe0100 */
[----:B------:R-:W-:Y:S01]  /*09c0*/  IMAD.MOV.U32 R8, RZ, RZ, RZ ;  /* 0x000000ffff087224 */ /* 0x000fe200078e00ff */
[----:B------:R-:W-:-:S05]  /*09d0*/  SEL R24, R24, 0x63400000, !P0 ;  /* 0x6340000018187807 */ /* 0x000fca0004000000 */
[----:B------:R-:W-:-:S04]  /*09e0*/  IMAD.IADD R5, R5, 0x1, -R24 ;  /* 0x0000000105057824 */ /* 0x000fc800078e0a18 */
[----:B------:R-:W-:-:S06]  /*09f0*/  VIADD R9, R5, 0x7fe00000 ;  /* 0x7fe0000005097836 */ /* 0x000fcc0000000000 */
[----:B------:R-:W-:-:S10]  /*0a00*/  DMUL R12, R22, R8 ;  /* 0x00000008160c7228 */ /* 0x000fd40000000000 */
[----:B------:R-:W-:-:S13]  /*0a10*/  FSETP.GTU.AND P0, PT, |R13|, 1.469367938527859385e-39, PT ;  /* 0x001000000d00780b */ /* 0x000fda0003f0c200 */
[----:B------:R-:W-:Y:S05]  /*0a20*/  @P0 BRA `(.L_x_9) ;  /* 0x0000000000940947 */ /* 0x000fea0003800000 */
[----:B------:R-:W-:Y:S01]  /*0a30*/  DFMA R6, R22, -R6, R10 ;  /* 0x800000061606722b */ /* 0x000fe2000000000a */
[----:B------:R-:W-:-:S09]  /*0a40*/  IMAD.MOV.U32 R8, RZ, RZ, RZ ;  /* 0x000000ffff087224 */ /* 0x000fd200078e00ff */
[C---:B------:R-:W-:Y:S02]  /*0a50*/  FSETP.NEU.AND P0, PT, R7.reuse, RZ, PT ;  /* 0x000000ff0700720b */ /* 0x040fe40003f0d000 */
[----:B------:R-:W-:-:S04]  /*0a60*/  LOP3.LUT R11, R7, 0x80000000, R19, 0x48, !PT ;  /* 0x80000000070b7812 */ /* 0x000fc800078e4813 */
[----:B------:R-:W-:-:S07]  /*0a70*/  LOP3.LUT R9, R11, R9, RZ, 0xfc, !PT ;  /* 0x000000090b097212 */ /* 0x000fce00078efcff */
[----:B------:R-:W-:Y:S05]  /*0a80*/  @!P0 BRA `(.L_x_9) ;  /* 0x00000000007c8947 */ /* 0x000fea0003800000 */
[----:B------:R-:W-:Y:S01]  /*0a90*/  IMAD.MOV R7, RZ, RZ, -R5 ;  /* 0x000000ffff077224 */ /* 0x000fe200078e0a05 */
[----:B------:R-:W-:Y:S01]  /*0aa0*/  DMUL.RP R8, R22, R8 ;  /* 0x0000000816087228 */ /* 0x000fe20000008000 */
[----:B------:R-:W-:Y:S01]  /*0ab0*/  IMAD.MOV.U32 R6, RZ, RZ, RZ ;  /* 0x000000ffff067224 */ /* 0x000fe200078e00ff */
[----:B------:R-:W-:-:S05]  /*0ac0*/  IADD3 R5, PT, PT, -R5, -0x43300000, RZ ;  /* 0xbcd0000005057810 */ /* 0x000fca0007ffe1ff */
[----:B------:R-:W-:-:S03]  /*0ad0*/  DFMA R6, R12, -R6, R22 ;  /* 0x800000060c06722b */ /* 0x000fc60000000016 */
[----:B------:R-:W-:-:S07]  /*0ae0*/  LOP3.LUT R11, R9, R11, RZ, 0x3c, !PT ;  /* 0x0000000b090b7212 */ /* 0x000fce00078e3cff */
[----:B------:R-:W-:-:S04]  /*0af0*/  FSETP.NEU.AND P0, PT, |R7|, R5, PT ;  /* 0x000000050700720b */ /* 0x000fc80003f0d200 */
[----:B------:R-:W-:Y:S02]  /*0b00*/  FSEL R12, R8, R12, !P0 ;  /* 0x0000000c080c7208 */ /* 0x000fe40004000000 */
[----:B------:R-:W-:Y:S01]  /*0b10*/  FSEL R13, R11, R13, !P0 ;  /* 0x0000000d0b0d7208 */ /* 0x000fe20004000000 */
[----:B------:R-:W-:Y:S06]  /*0b20*/  BRA `(.L_x_9) ;  /* 0x0000000000547947 */ /* 0x000fec0003800000 */
.L_x_8:
[----:B------:R-:W-:-:S14]  /*0b30*/  DSETP.NAN.AND P0, PT, R8, R8, PT ;  /* 0x000000080800722a */ /* 0x000fdc0003f08000 */
[----:B------:R-:W-:Y:S05]  /*0b40*/  @P0 BRA `(.L_x_10) ;  /* 0x0000000000440947 */ /* 0x000fea0003800000 */
[----:B------:R-:W-:-:S14]  /*0b50*/  DSETP.NAN.AND P0, PT, R18, R18, PT ;  /* 0x000000121200722a */ /* 0x000fdc0003f08000 */
[----:B------:R-:W-:Y:S05]  /*0b60*/  @P0 BRA `(.L_x_11) ;  /* 0x0000000000300947 */ /* 0x000fea0003800000 */
[----:B------:R-:W-:Y:S01]  /*0b70*/  ISETP.NE.AND P0, PT, R15, R26, PT ;  /* 0x0000001a0f00720c */ /* 0x000fe20003f05270 */
[----:B------:R-:W-:Y:S02]  /*0b80*/  IMAD.MOV.U32 R12, RZ, RZ, 0x0 ;  /* 0x00000000ff0c7424 */ /* 0x000fe400078e00ff */
[----:B------:R-:W-:-:S10]  /*0b90*/  IMAD.MOV.U32 R13, RZ, RZ, -0x80000 ;  /* 0xfff80000ff0d7424 */ /* 0x000fd400078e00ff */
[----:B------:R-:W-:Y:S05]  /*0ba0*/  @!P0 BRA `(.L_x_9) ;  /* 0x0000000000348947 */ /* 0x000fea0003800000 */
[----:B------:R-:W-:Y:S02]  /*0bb0*/  ISETP.NE.AND P0, PT, R15, 0x7ff00000, PT ;  /* 0x7ff000000f00780c */ /* 0x000fe40003f05270 */
[----:B------:R-:W-:Y:S02]  /*0bc0*/  LOP3.LUT R13, R9, 0x80000000, R19, 0x48, !PT ;  /* 0x80000000090d7812 */ /* 0x000fe400078e4813 */
[----:B------:R-:W-:-:S13]  /*0bd0*/  ISETP.EQ.OR P0, PT, R26, RZ, !P0 ;  /* 0x000000ff1a00720c */ /* 0x000fda0004702670 */
[----:B------:R-:W-:Y:S01]  /*0be0*/  @P0 LOP3.LUT R5, R13, 0x7ff00000, RZ, 0xfc, !PT ;  /* 0x7ff000000d050812 */ /* 0x000fe200078efcff */
[----:B------:R-:W-:Y:S02]  /*0bf0*/  @!P0 IMAD.MOV.U32 R12, RZ, RZ, RZ ;  /* 0x000000ffff0c8224 */ /* 0x000fe400078e00ff */
[----:B------:R-:W-:Y:S02]  /*0c00*/  @P0 IMAD.MOV.U32 R12, RZ, RZ, RZ ;  /* 0x000000ffff0c0224 */ /* 0x000fe400078e00ff */
[----:B------:R-:W-:Y:S01]  /*0c10*/  @P0 IMAD.MOV.U32 R13, RZ, RZ, R5 ;  /* 0x000000ffff0d0224 */ /* 0x000fe200078e0005 */
[----:B------:R-:W-:Y:S06]  /*0c20*/  BRA `(.L_x_9) ;  /* 0x0000000000147947 */ /* 0x000fec0003800000 */
.L_x_11:
[----:B------:R-:W-:Y:S01]  /*0c30*/  LOP3.LUT R13, R19, 0x80000, RZ, 0xfc, !PT ;  /* 0x00080000130d7812 */ /* 0x000fe200078efcff */
[----:B------:R-:W-:Y:S01]  /*0c40*/  IMAD.MOV.U32 R12, RZ, RZ, R18 ;  /* 0x000000ffff0c7224 */ /* 0x000fe200078e0012 */
[----:B------:R-:W-:Y:S06]  /*0c50*/  BRA `(.L_x_9) ;  /* 0x0000000000087947 */ /* 0x000fec0003800000 */
.L_x_10:
[----:B------:R-:W-:Y:S01]  /*0c60*/  LOP3.LUT R13, R9, 0x80000, RZ, 0xfc, !PT ;  /* 0x00080000090d7812 */ /* 0x000fe200078efcff */
[----:B------:R-:W-:-:S07]  /*0c70*/  IMAD.MOV.U32 R12, RZ, RZ, R8 ;  /* 0x000000ffff0c7224 */ /* 0x000fce00078e0008 */
.L_x_9:
[----:B------:R-:W-:Y:S05]  /*0c80*/  BSYNC.RECONVERGENT B1 ;  /* 0x0000000000017941 */ /* 0x000fea0003800200 */
.L_x_7:
[----:B------:R-:W-:Y:S02]  /*0c90*/  IMAD.MOV.U32 R5, RZ, RZ, 0x0 ;  /* 0x00000000ff057424 */ /* 0x000fe400078e00ff */
[----:B------:R-:W-:Y:S02]  /*0ca0*/  IMAD.MOV.U32 R22, RZ, RZ, R12 ;  /* 0x000000ffff167224 */ /* 0x000fe400078e000c */
[----:B------:R-:W-:Y:S01]  /*0cb0*/  IMAD.MOV.U32 R23, RZ, RZ, R13 ;  /* 0x000000ffff177224 */ /* 0x000fe200078e000d */
[----:B------:R-:W-:Y:S06]  /*0cc0*/  RET.REL.NODEC R4 `(_Z6windowPfS_i) ;  /* 0xfffffff004cc7950 */ /* 0x000fec0003c3ffff */
        .type           $_Z6windowPfS_i$__internal_trig_reduction_slowpathd,@function
        .size           $_Z6windowPfS_i$__internal_trig_reduction_slowpathd,(.L_x_54 - $_Z6windowPfS_i$__internal_trig_reduction_slowpathd)
$_Z6windowPfS_i$__internal_trig_reduction_slowpathd:
[--C-:B------:R-:W-:Y:S01]  /*0cd0*/  SHF.R.U32.HI R12, RZ, 0x14, R23.reuse ;  /* 0x00000014ff0c7819 */ /* 0x100fe20000011617 */
[----:B------:R-:W-:Y:S02]  /*0ce0*/  IMAD.MOV.U32 R9, RZ, RZ, R23 ;  /* 0x000000ffff097224 */ /* 0x000fe400078e0017 */
[----:B------:R-:W-:Y:S01]  /*0cf0*/  IMAD.MOV.U32 R4, RZ, RZ, RZ ;  /* 0x000000ffff047224 */ /* 0x000fe200078e00ff */
[----:B------:R-:W-:-:S04]  /*0d00*/  LOP3.LUT R5, R12, 0x7ff, RZ, 0xc0, !PT ;  /* 0x000007ff0c057812 */ /* 0x000fc800078ec0ff */
[----:B------:R-:W-:-:S13]  /*0d10*/  ISETP.NE.AND P0, PT, R5, 0x7ff, PT ;  /* 0x000007ff0500780c */ /* 0x000fda0003f05270 */
[----:B------:R-:W-:Y:S05]  /*0d20*/  @!P0 BRA `(.L_x_12) ;  /* 0x0000000800448947 */ /* 0x000fea0003800000 */
[----:B------:R-:W-:Y:S01]  /*0d30*/  VIADD R4, R5, 0xfffffc00 ;  /* 0xfffffc0005047836 */ /* 0x000fe20000000000 */
[----:B------:R-:W-:Y:S01]  /*0d40*/  BSSY.RECONVERGENT B2, `(.L_x_13) ;  /* 0x000002e000027945 */ /* 0x000fe20003800200 */
[----:B------:R-:W-:-:S03]  /*0d50*/  CS2R R6, SRZ ;  /* 0x0000000000067805 */ /* 0x000fc6000001ff00 */
[----:B------:R-:W-:Y:S02]  /*0d60*/  SHF.R.U32.HI R15, RZ, 0x6, R4 ;  /* 0x00000006ff0f7819 */ /* 0x000fe40000011604 */
[----:B------:R-:W-:Y:S02]  /*0d70*/  ISETP.GE.U32.AND P0, PT, R4, 0x80, PT ;  /* 0x000000800400780c */ /* 0x000fe40003f06070 */
[C---:B------:R-:W-:Y:S02]  /*0d80*/  IADD3 R10, PT, PT, -R15.reuse, 0x13, RZ ;  /* 0x000000130f0a7810 */ /* 0x040fe40007ffe1ff */
[----:B------:R-:W-:Y:S02]  /*0d90*/  IADD3 R11, PT, PT, -R15, 0xf, RZ ;  /* 0x0000000f0f0b7810 */ /* 0x000fe40007ffe1ff */
[----:B------:R-:W-:-:S04]  /*0da0*/  SEL R10, R10, 0x12, P0 ;  /* 0x000000120a0a7807 */ /* 0x000fc80000000000 */
[----:B------:R-:W-:-:S13]  /*0db0*/  ISETP.GE.AND P0, PT, R11, R10, PT ;  /* 0x0000000a0b00720c */ /* 0x000fda0003f06270 */
[----:B------:R-:W-:Y:S05]  /*0dc0*/  @P0 BRA `(.L_x_14) ;  /* 0x0000000000940947 */ /* 0x000fea0003800000 */
[----:B------:R-:W0:Y:S01]  /*0dd0*/  LDC.64 R4, c[0x0][0x358] ;  /* 0x0000d600ff047b82 */ /* 0x000e220000000a00 */
[C---:B------:R-:W-:Y:S01]  /*0de0*/  SHF.L.U64.HI R25, R8.reuse, 0xb, R9 ;  /* 0x0000000b08197819 */ /* 0x040fe20000010209 */
[----:B------:R-:W-:Y:S01]  /*0df0*/  BSSY.RECONVERGENT B3, `(.L_x_15) ;  /* 0x0000021000037945 */ /* 0x000fe20003800200 */
[----:B------:R-:W-:Y:S01]  /*0e00*/  IMAD.SHL.U32 R13, R8, 0x800, RZ ;  /* 0x00000800080d7824 */ /* 0x000fe200078e00ff */
[----:B------:R-:W-:Y:S01]  /*0e10*/  IADD3 R22, PT, PT, RZ, -R15, -R10 ;  /* 0x8000000fff167210 */ /* 0x000fe20007ffe80a */
[----:B------:R-:W-:Y:S01]  /*0e20*/  IMAD.MOV.U32 R24, RZ, RZ, RZ ;  /* 0x000000ffff187224 */ /* 0x000fe200078e00ff */
[----:B------:R-:W-:Y:S02]  /*0e30*/  CS2R R6, SRZ ;  /* 0x0000000000067805 */ /* 0x000fe4000001ff00 */
[----:B------:R-:W-:-:S07]  /*0e40*/  LOP3.LUT R25, R25, 0x80000000, RZ, 0xfc, !PT ;  /* 0x8000000019197812 */ /* 0x000fce00078efcff */
.L_x_16:
[----:B------:R-:W1:Y:S01]  /*0e50*/  LDC.64 R8, c[0x4][RZ] ;  /* 0x01000000ff087b82 */ /* 0x000e620000000a00 */
[----:B0-----:R-:W-:Y:S02]  /*0e60*/  R2UR UR4, R4 ;  /* 0x00000000040472ca */ /* 0x001fe400000e0000 */
[----:B------:R-:W-:Y:S01]  /*0e70*/  R2UR UR5, R5 ;  /* 0x00000000050572ca */ /* 0x000fe200000e0000 */
[----:B-1----:R-:W-:-:S12]  /*0e80*/  IMAD.WIDE R8, R11, 0x8, R8 ;  /* 0x000000080b087825 */ /* 0x002fd800078e0208 */
[----:B------:R-:W2:Y:S01]  /*0e90*/  LDG.E.64.CONSTANT R8, desc[UR4][R8.64] ;  /* 0x0000000408087981 */ /* 0x000ea2000c1e9b00 */
[----:B------:R-:W-:Y:S02]  /*0ea0*/  VIADD R22, R22, 0x1 ;  /* 0x0000000116167836 */ /* 0x000fe40000000000 */
[----:B------:R-:W-:Y:S02]  /*0eb0*/  VIADD R11, R11, 0x1 ;  /* 0x000000010b0b7836 */ /* 0x000fe40000000000 */
[----:B--2---:R-:W-:-:S04]  /*0ec0*/  IMAD.WIDE.U32 R6, P2, R8, R13, R6 ;  /* 0x0000000d08067225 */ /* 0x004fc80007840006 */
[----:B------:R-:W-:Y:S02]  /*0ed0*/  IMAD R27, R8, R25, RZ ;  /* 0x00000019081b7224 */ /* 0x000fe400078e02ff */
[CC--:B------:R-:W-:Y:S02]  /*0ee0*/  IMAD R26, R9.reuse, R13.reuse, RZ ;  /* 0x0000000d091a7224 */ /* 0x0c0fe400078e02ff */
[----:B------:R-:W-:Y:S01]  /*0ef0*/  IMAD.HI.U32 R29, R9, R13, RZ ;  /* 0x0000000d091d7227 */ /* 0x000fe200078e00ff */
[----:B------:R-:W-:-:S03]  /*0f00*/  IADD3 R7, P0, PT, R27, R7, RZ ;  /* 0x000000071b077210 */ /* 0x000fc60007f1e0ff */
[----:B------:R-:W-:Y:S01]  /*0f10*/  IMAD R27, R24, 0x8, R1 ;  /* 0x00000008181b7824 */ /* 0x000fe200078e0201 */
[----:B------:R-:W-:Y:S01]  /*0f20*/  IADD3 R7, P1, PT, R26, R7, RZ ;  /* 0x000000071a077210 */ /* 0x000fe20007f3e0ff */
[----:B------:R-:W-:-:S04]  /*0f30*/  IMAD.HI.U32 R26, R8, R25, RZ ;  /* 0x00000019081a7227 */ /* 0x000fc800078e00ff */
[----:B------:R-:W-:Y:S01]  /*0f40*/  IMAD.X R26, RZ, RZ, R26, P2 ;  /* 0x000000ffff1a7224 */ /* 0x000fe200010e061a */
[----:B------:R0:W-:Y:S01]  /*0f50*/  STL.64 [R27], R6 ;  /* 0x000000061b007387 */ /* 0x0001e20000100a00 */
[----:B------:R-:W-:-:S03]  /*0f60*/  IMAD.HI.U32 R8, R9, R25, RZ ;  /* 0x0000001909087227 */ /* 0x000fc600078e00ff */
[----:B------:R-:W-:Y:S01]  /*0f70*/  IADD3.X R26, P0, PT, R29, R26, RZ, P0, !PT ;  /* 0x0000001a1d1a7210 */ /* 0x000fe2000071e4ff */
[----:B------:R-:W-:Y:S02]  /*0f80*/  IMAD R9, R9, R25, RZ ;  /* 0x0000001909097224 */ /* 0x000fe400078e02ff */
[----:B------:R-:W-:Y:S02]  /*0f90*/  VIADD R24, R24, 0x1 ;  /* 0x0000000118187836 */ /* 0x000fe40000000000 */
[----:B------:R-:W-:Y:S01]  /*0fa0*/  IMAD.X R8, RZ, RZ, R8, P0 ;  /* 0x000000ffff087224 */ /* 0x000fe200000e0608 */
[----:B------:R-:W-:Y:S02]  /*0fb0*/  ISETP.NE.AND P0, PT, R22, -0xf, PT ;  /* 0xfffffff11600780c */ /* 0x000fe40003f05270 */
[----:B------:R-:W-:-:S05]  /*0fc0*/  IADD3.X R26, P1, PT, R9, R26, RZ, P1, !PT ;  /* 0x0000001a091a7210 */ /* 0x000fca0000f3e4ff */
[----:B0-----:R-:W-:Y:S02]  /*0fd0*/  IMAD.X R7, RZ, RZ, R8, P1 ;  /* 0x000000ffff077224 */ /* 0x001fe400008e0608 */
[----:B------:R-:W-:-:S04]  /*0fe0*/  IMAD.MOV.U32 R6, RZ, RZ, R26 ;  /* 0x000000ffff067224 */ /* 0x000fc800078e001a */
[----:B------:R-:W-:Y:S05]  /*0ff0*/  @P0 BRA `(.L_x_16) ;  /* 0xfffffffc00940947 */ /* 0x000fea000383ffff */
[----:B------:R-:W-:Y:S05]  /*1000*/  BSYNC.RECONVERGENT B3 ;  /* 0x0000000000037941 */ /* 0x000fea0003800200 */
.L_x_15:
[----:B------:R-:W-:-:S07]  /*1010*/  IMAD.MOV.U32 R11, RZ, RZ, R10 ;  /* 0x000000ffff0b7224 */ /* 0x000fce00078e000a */
.L_x_14:
[----:B------:R-:W-:Y:S05]  /*1020*/  BSYNC.RECONVERGENT B2 ;  /* 0x0000000000027941 */ /* 0x000fea0003800200 */
.L_x_13:
[----:B------:R-:W-:Y:S01]  /*1030*/  LOP3.LUT P0, R29, R12, 0x3f, RZ, 0xc0, !PT ;  /* 0x0000003f0c1d7812 */ /* 0x000fe2000780c0ff */
[----:B------:R-:W-:-:S04]  /*1040*/  IMAD.IADD R4, R15, 0x1, R11 ;  /* 0x000000010f047824 */ /* 0x000fc800078e020b */
[----:B------:R-:W-:-:S05]  /*1050*/  IMAD.U32 R22, R4, 0x8, R1 ;  /* 0x0000000804167824 */ /* 0x000fca00078e0001 */
[----:B------:R0:W-:Y:S04]  /*1060*/  STL.64 [R22+-0x78], R6 ;  /* 0xffff880616007387 */ /* 0x0001e80000100a00 */
[----:B------:R-:W2:Y:S04]  /*1070*/  @P0 LDL.64 R12, [R1+0x8] ;  /* 0x00000800010c0983 */ /* 0x000ea80000100a00 */
[----:B------:R-:W3:Y:S04]  /*1080*/  LDL.64 R8, [R1+0x10] ;  /* 0x0000100001087983 */ /* 0x000ee80000100a00 */
[----:B------:R-:W4:Y:S01]  /*1090*/  LDL.64 R4, [R1+0x18] ;  /* 0x0000180001047983 */ /* 0x000f220000100a00 */
[----:B------:R-:W-:Y:S01]  /*10a0*/  @P0 LOP3.LUT R10, R29, 0x3f, RZ, 0x3c, !PT ;  /* 0x0000003f1d0a0812 */ /* 0x000fe200078e3cff */
[----:B------:R-:W-:Y:S01]  /*10b0*/  BSSY.RECONVERGENT B2, `(.L_x_17) ;  /* 0x0000034000027945 */ /* 0x000fe20003800200 */
[----:B--2---:R-:W-:-:S02]  /*10c0*/  @P0 SHF.R.U64 R11, R12, 0x1, R13 ;  /* 0x000000010c0b0819 */ /* 0x004fc4000000120d */
[----:B------:R-:W-:Y:S02]  /*10d0*/  @P0 SHF.R.U32.HI R13, RZ, 0x1, R13 ;  /* 0x00000001ff0d0819 */ /* 0x000fe4000001160d */
[CC--:B---3--:R-:W-:Y:S02]  /*10e0*/  @P0 SHF.L.U32 R15, R8.reuse, R29.reuse, RZ ;  /* 0x0000001d080f0219 */ /* 0x0c8fe400000006ff */
[----:B0-----:R-:W-:Y:S02]  /*10f0*/  @P0 SHF.R.U64 R6, R11, R10, R13 ;  /* 0x0000000a0b060219 */ /* 0x001fe4000000120d */
[--C-:B------:R-:W-:Y:S02]  /*1100*/  @P0 SHF.R.U32.HI R27, RZ, 0x1, R9.reuse ;  /* 0x00000001ff1b0819 */ /* 0x100fe40000011609 */
[C-C-:B------:R-:W-:Y:S02]  /*1110*/  @P0 SHF.R.U64 R25, R8.reuse, 0x1, R9.reuse ;  /* 0x0000000108190819 */ /* 0x140fe40000001209 */
[----:B------:R-:W-:-:S02]  /*1120*/  @P0 SHF.L.U64.HI R12, R8, R29, R9 ;  /* 0x0000001d080c0219 */ /* 0x000fc40000010209 */
[----:B------:R-:W-:Y:S02]  /*1130*/  @P0 SHF.R.U32.HI R7, RZ, R10, R13 ;  /* 0x0000000aff070219 */ /* 0x000fe4000001160d */
[----:B------:R-:W-:Y:S02]  /*1140*/  @P0 LOP3.LUT R8, R15, R6, RZ, 0xfc, !PT ;  /* 0x000000060f080212 */ /* 0x000fe400078efcff */
[----:B----4-:R-:W-:Y:S02]  /*1150*/  @P0 SHF.L.U32 R11, R4, R29, RZ ;  /* 0x0000001d040b0219 */ /* 0x010fe400000006ff */
[----:B------:R-:W-:Y:S01]  /*1160*/  @P0 SHF.R.U64 R22, R25, R10, R27 ;  /* 0x0000000a19160219 */ /* 0x000fe2000000121b */
[----:B------:R-:W-:Y:S01]  /*1170*/  IMAD.SHL.U32 R6, R8, 0x4, RZ ;  /* 0x0000000408067824 */ /* 0x000fe200078e00ff */
[----:B------:R-:W-:Y:S02]  /*1180*/  @P0 LOP3.LUT R9, R12, R7, RZ, 0xfc, !PT ;  /* 0x000000070c090212 */ /* 0x000fe400078efcff */
[----:B------:R-:W-:-:S02]  /*1190*/  @P0 SHF.L.U64.HI R29, R4, R29, R5 ;  /* 0x0000001d041d0219 */ /* 0x000fc40000010205 */
[----:B------:R-:W-:Y:S02]  /*11a0*/  @P0 SHF.R.U32.HI R10, RZ, R10, R27 ;  /* 0x0000000aff0a0219 */ /* 0x000fe4000001161b */
[----:B------:R-:W-:Y:S02]  /*11b0*/  @P0 LOP3.LUT R4, R11, R22, RZ, 0xfc, !PT ;  /* 0x000000160b040212 */ /* 0x000fe400078efcff */
[----:B------:R-:W-:Y:S02]  /*11c0*/  SHF.L.U64.HI R7, R8, 0x2, R9 ;  /* 0x0000000208077819 */ /* 0x000fe40000010209 */
[----:B------:R-:W-:Y:S02]  /*11d0*/  @P0 LOP3.LUT R5, R29, R10, RZ, 0xfc, !PT ;  /* 0x0000000a1d050212 */ /* 0x000fe400078efcff */
[----:B------:R-:W-:Y:S02]  /*11e0*/  SHF.L.W.U32.HI R9, R9, 0x2, R4 ;  /* 0x0000000209097819 */ /* 0x000fe40000010e04 */
[----:B------:R-:W-:-:S02]  /*11f0*/  IADD3 RZ, P0, PT, RZ, -R6, RZ ;  /* 0x80000006ffff7210 */ /* 0x000fc40007f1e0ff */
[----:B------:R-:W-:Y:S02]  /*1200*/  LOP3.LUT R8, RZ, R7, RZ, 0x33, !PT ;  /* 0x00000007ff087212 */ /* 0x000fe400078e33ff */
[----:B------:R-:W-:Y:S02]  /*1210*/  SHF.L.W.U32.HI R4, R4, 0x2, R5 ;  /* 0x0000000204047819 */ /* 0x000fe40000010e05 */
[----:B------:R-:W-:Y:S02]  /*1220*/  LOP3.LUT R11, RZ, R9, RZ, 0x33, !PT ;  /* 0x00000009ff0b7212 */ /* 0x000fe400078e33ff */
[----:B------:R-:W-:Y:S02]  /*1230*/  IADD3.X R10, P0, PT, RZ, R8, RZ, P0, !PT ;  /* 0x00000008ff0a7210 */ /* 0x000fe4000071e4ff */
[----:B------:R-:W-:Y:S02]  /*1240*/  LOP3.LUT R8, RZ, R4, RZ, 0x33, !PT ;  /* 0x00000004ff087212 */ /* 0x000fe400078e33ff */
[----:B------:R-:W-:-:S02]  /*1250*/  IADD3.X R12, P1, PT, RZ, R11, RZ, P0, !PT ;  /* 0x0000000bff0c7210 */ /* 0x000fc4000073e4ff */
[----:B------:R-:W-:-:S03]  /*1260*/  ISETP.GT.U32.AND P2, PT, R9, -0x1, PT ;  /* 0xffffffff0900780c */ /* 0x000fc60003f44070 */
[----:B------:R-:W-:Y:S01]  /*1270*/  IMAD.X R11, RZ, RZ, R8, P1 ;  /* 0x000000ffff0b7224 */ /* 0x000fe200008e0608 */
[----:B------:R-:W-:-:S04]  /*1280*/  ISETP.GT.AND.EX P0, PT, R4, -0x1, PT, P2 ;  /* 0xffffffff0400780c */ /* 0x000fc80003f04320 */
[----:B------:R-:W-:Y:S02]  /*1290*/  SEL R8, R4, R11, P0 ;  /* 0x0000000b04087207 */ /* 0x000fe40000000000 */
[----:B------:R-:W-:Y:S02]  /*12a0*/  SEL R13, R9, R12, P0 ;  /* 0x0000000c090d7207 */ /* 0x000fe40000000000 */
[----:B------:R-:W-:Y:S02]  /*12b0*/  ISETP.NE.U32.AND P1, PT, R8, RZ, PT ;  /* 0x000000ff0800720c */ /* 0x000fe40003f25070 */
[----:B------:R-:W-:Y:S02]  /*12c0*/  SEL R7, R7, R10, P0 ;  /* 0x0000000a07077207 */ /* 0x000fe40000000000 */
[----:B------:R-:W-:Y:S01]  /*12d0*/  SEL R11, R13, R8, !P1 ;  /* 0x000000080d0b7207 */ /* 0x000fe20004800000 */
[----:B------:R-:W-:-:S05]  /*12e0*/  @!P0 IMAD.MOV R6, RZ, RZ, -R6 ;  /* 0x000000ffff068224 */ /* 0x000fca00078e0a06 */
[----:B------:R-:W0:Y:S02]  /*12f0*/  FLO.U32 R11, R11 ;  /* 0x0000000b000b7300 */ /* 0x000e2400000e0000 */
[C---:B0-----:R-:W-:Y:S02]  /*1300*/  IADD3 R12, PT, PT, -R11.reuse, 0x1f, RZ ;  /* 0x0000001f0b0c7810 */ /* 0x041fe40007ffe1ff */
[----:B------:R-:W-:-:S03]  /*1310*/  IADD3 R9, PT, PT, -R11, 0x3f, RZ ;  /* 0x0000003f0b097810 */ /* 0x000fc60007ffe1ff */
[----:B------:R-:W-:-:S05]  /*1320*/  @P1 IMAD.MOV R9, RZ, RZ, R12 ;  /* 0x000000ffff091224 */ /* 0x000fca00078e020c */
[----:B------:R-:W-:-:S13]  /*1330*/  ISETP.NE.AND P1, PT, R9, RZ, PT ;  /* 0x000000ff0900720c */ /* 0x000fda0003f25270 */
[----:B------:R-:W-:Y:S05]  /*1340*/  @!P1 BRA `(.L_x_18) ;  /* 0x0000000000289947 */ /* 0x000fea0003800000 */
[--C-:B------:R-:W-:Y:S02]  /*1350*/  SHF.R.U64 R10, R6, 0x1, R7.reuse ;  /* 0x00000001060a7819 */ /* 0x100fe40000001207 */
[C---:B------:R-:W-:Y:S02]  /*1360*/  LOP3.LUT R6, R9.reuse, 0x3f, RZ, 0xc0, !PT ;  /* 0x0000003f09067812 */ /* 0x040fe400078ec0ff */
[----:B------:R-:W-:Y:S02]  /*1370*/  SHF.R.U32.HI R12, RZ, 0x1, R7 ;  /* 0x00000001ff0c7819 */ /* 0x000fe40000011607 */
[----:B------:R-:W-:Y:S02]  /*1380*/  LOP3.LUT R7, R9, 0x3f, RZ, 0xc, !PT ;  /* 0x0000003f09077812 */ /* 0x000fe400078e0cff */
[CC--:B------:R-:W-:Y:S02]  /*1390*/  SHF.L.U64.HI R8, R13.reuse, R6.reuse, R8 ;  /* 0x000000060d087219 */ /* 0x0c0fe40000010208 */
[----:B------:R-:W-:-:S02]  /*13a0*/  SHF.L.U32 R6, R13, R6, RZ ;  /* 0x000000060d067219 */ /* 0x000fc400000006ff */
[-CC-:B------:R-:W-:Y:S02]  /*13b0*/  SHF.R.U64 R13, R10, R7.reuse, R12.reuse ;  /* 0x000000070a0d7219 */ /* 0x180fe4000000120c */
[----:B------:R-:W-:Y:S02]  /*13c0*/  SHF.R.U32.HI R7, RZ, R7, R12 ;  /* 0x00000007ff077219 */ /* 0x000fe4000001160c */
[----:B------:R-:W-:Y:S02]  /*13d0*/  LOP3.LUT R13, R6, R13, RZ, 0xfc, !PT ;  /* 0x0000000d060d7212 */ /* 0x000fe400078efcff */
[----:B------:R-:W-:-:S07]  /*13e0*/  LOP3.LUT R8, R8, R7, RZ, 0xfc, !PT ;  /* 0x0000000708087212 */ /* 0x000fce00078efcff */
.L_x_18:
[----:B------:R-:W-:Y:S05]  /*13f0*/  BSYNC.RECONVERGENT B2 ;  /* 0x0000000000027941 */ /* 0x000fea0003800200 */
.L_x_17:
[----:B------:R-:W-:-:S04]  /*1400*/  IMAD.WIDE.U32 R10, R13, 0x2168c235, RZ ;  /* 0x2168c2350d0a7825 */ /* 0x000fc800078e00ff */
[----:B------:R-:W-:Y:S01]  /*1410*/  IMAD.MOV.U32 R6, RZ, RZ, R11 ;  /* 0x000000ffff067224 */ /* 0x000fe200078e000b */
[----:B------:R-:W-:Y:S01]  /*1420*/  IADD3 RZ, P1, PT, R10, R10, RZ ;  /* 0x0000000a0aff7210 */ /* 0x000fe20007f3e0ff */
[----:B------:R-:W-:Y:S02]  /*1430*/  IMAD.MOV.U32 R7, RZ, RZ, RZ ;  /* 0x000000ffff077224 */ /* 0x000fe400078e00ff */
[----:B------:R-:W-:-:S04]  /*1440*/  IMAD.HI.U32 R11, R8, -0x36f0255e, RZ ;  /* 0xc90fdaa2080b7827 */ /* 0x000fc800078e00ff */
[----:B------:R-:W-:-:S04]  /*1450*/  IMAD.WIDE.U32 R6, R13, -0x36f0255e, R6 ;  /* 0xc90fdaa20d067825 */ /* 0x000fc800078e0006 */
[C---:B------:R-:W-:Y:S02]  /*1460*/  IMAD R13, R8.reuse, -0x36f0255e, RZ ;  /* 0xc90fdaa2080d7824 */ /* 0x040fe400078e02ff */
[----:B------:R-:W-:-:S04]  /*1470*/  IMAD.WIDE.U32 R6, P2, R8, 0x2168c235, R6 ;  /* 0x2168c23508067825 */ /* 0x000fc80007840006 */
[----:B------:R-:W-:Y:S01]  /*1480*/  IMAD.X R8, RZ, RZ, R11, P2 ;  /* 0x000000ffff087224 */ /* 0x000fe200010e060b */
[----:B------:R-:W-:Y:S02]  /*1490*/  IADD3 R7, P2, PT, R13, R7, RZ ;  /* 0x000000070d077210 */ /* 0x000fe40007f5e0ff */
[----:B------:R-:W-:Y:S02]  /*14a0*/  IADD3.X RZ, P1, PT, R6, R6, RZ, P1, !PT ;  /* 0x0000000606ff7210 */ /* 0x000fe40000f3e4ff */
[C---:B------:R-:W-:Y:S01]  /*14b0*/  ISETP.GT.U32.AND P3, PT, R7.reuse, RZ, PT ;  /* 0x000000ff0700720c */ /* 0x040fe20003f64070 */
[----:B------:R-:W-:Y:S01]  /*14c0*/  IMAD.X R8, RZ, RZ, R8, P2 ;  /* 0x000000ffff087224 */ /* 0x000fe200010e0608 */
[----:B------:R-:W-:-:S04]  /*14d0*/  IADD3.X R6, P2, PT, R7, R7, RZ, P1, !PT ;  /* 0x0000000707067210 */ /* 0x000fc80000f5e4ff */
[C---:B------:R-:W-:Y:S01]  /*14e0*/  ISETP.GT.AND.EX P1, PT, R8.reuse, RZ, PT, P3 ;  /* 0x000000ff0800720c */ /* 0x040fe20003f24330 */
[----:B------:R-:W-:-:S03]  /*14f0*/  IMAD.X R11, R8, 0x1, R8, P2 ;  /* 0x00000001080b7824 */ /* 0x000fc600010e0608 */
[----:B------:R-:W-:Y:S02]  /*1500*/  SEL R6, R6, R7, P1 ;  /* 0x0000000706067207 */ /* 0x000fe40000800000 */
[----:B------:R-:W-:Y:S02]  /*1510*/  SEL R7, R11, R8, P1 ;  /* 0x000000080b077207 */ /* 0x000fe40000800000 */
[----:B------:R-:W-:Y:S02]  /*1520*/  IADD3 R8, P2, PT, R6, 0x1, RZ ;  /* 0x0000000106087810 */ /* 0x000fe40007f5e0ff */
[----:B------:R-:W-:Y:S02]  /*1530*/  SEL R6, RZ, 0xffffffff, !P1 ;  /* 0xffffffffff067807 */ /* 0x000fe40004800000 */
[----:B------:R-:W-:Y:S01]  /*1540*/  LOP3.LUT P1, R23, R23, 0x80000000, RZ, 0xc0, !PT ;  /* 0x8000000017177812 */ /* 0x000fe2000782c0ff */
[----:B------:R-:W-:Y:S02]  /*1550*/  IMAD.X R7, RZ, RZ, R7, P2 ;  /* 0x000000ffff077224 */ /* 0x000fe400010e0607 */
[----:B------:R-:W-:Y:S01]  /*1560*/  IMAD.IADD R6, R6, 0x1, -R9 ;  /* 0x0000000106067824 */ /* 0x000fe200078e0a09 */
[----:B------:R-:W-:-:S02]  /*1570*/  SHF.R.U32.HI R9, RZ, 0x1e, R5 ;  /* 0x0000001eff097819 */ /* 0x000fc40000011605 */
[----:B------:R-:W-:Y:S01]  /*1580*/  SHF.R.U64 R8, R8, 0xa, R7 ;  /* 0x0000000a08087819 */ /* 0x000fe20000001207 */
[----:B------:R-:W-:Y:S01]  /*1590*/  IMAD.SHL.U32 R6, R6, 0x100000, RZ ;  /* 0x0010000006067824 */ /* 0x000fe200078e00ff */
[----:B------:R-:W-:Y:S02]  /*15a0*/  LEA.HI R4, R4, R9, RZ, 0x1 ;  /* 0x0000000904047211 */ /* 0x000fe400078f08ff */
[----:B------:R-:W-:Y:S02]  /*15b0*/  IADD3 R8, P2, PT, R8, 0x1, RZ ;  /* 0x0000000108087810 */ /* 0x000fe40007f5e0ff */
[----:B------:R-:W-:Y:S01]  /*15c0*/  @!P0 LOP3.LUT R23, R23, 0x80000000, RZ, 0x3c, !PT ;  /* 0x8000000017178812 */ /* 0x000fe200078e3cff */
[----:B------:R-:W-:Y:S01]  /*15d0*/  @P1 IMAD.MOV R4, RZ, RZ, -R4 ;  /* 0x000000ffff041224 */ /* 0x000fe200078e0a04 */
[----:B------:R-:W-:-:S04]  /*15e0*/  LEA.HI.X R7, R7, RZ, RZ, 0x16, P2 ;  /* 0x000000ff07077211 */ /* 0x000fc800010fb4ff */
[--C-:B------:R-:W-:Y:S02]  /*15f0*/  SHF.R.U64 R8, R8, 0x1, R7.reuse ;  /* 0x0000000108087819 */ /* 0x100fe40000001207 */
[----:B------:R-:W-:Y:S02]  /*1600*/  SHF.R.U32.HI R5, RZ, 0x1, R7 ;  /* 0x00000001ff057819 */ /* 0x000fe40000011607 */
[----:B------:R-:W-:-:S04]  /*1610*/  IADD3 R8, P2, P3, RZ, RZ, R8 ;  /* 0x000000ffff087210 */ /* 0x000fc80007b5e008 */
[----:B------:R-:W-:-:S04]  /*1620*/  IADD3.X R6, PT, PT, R6, 0x3fe00000, R5, P2, P3 ;  /* 0x3fe0000006067810 */ /* 0x000fc800017e6405 */
[----:B------:R-:W-:-:S07]  /*1630*/  LOP3.LUT R9, R6, R23, RZ, 0xfc, !PT ;  /* 0x0000001706097212 */ /* 0x000fce00078efcff */
.L_x_12:
[----:B------:R-:W-:-:S04]  /*1640*/  IMAD.MOV.U32 R15, RZ, RZ, 0x0 ;  /* 0x00000000ff0f7424 */ /* 0x000fc800078e00ff */
[----:B------:R-:W-:Y:S05]  /*1650*/  RET.REL.NODEC R14 `(_Z6windowPfS_i) ;  /* 0xffffffe80e687950 */ /* 0x000fea0003c3ffff */
.L_x_19:
[----:B------:R-:W-:-:S00]  /*1660*/  BRA `(.L_x_19) ;  /* 0xfffffffc00fc7947 */ /* 0x000fc0000383ffff */
[----:B------:R-:W-:-:S00]  /*1670*/  NOP ;  /* 0x0000000000007918 */ /* 0x000fc00000000000 */
        /* <DEDUP_REMOVED lines=8> */
.L_x_54:


//--------------------- .text._Z8col_meanP6float2ii --------------------------
	.section	.text._Z8col_meanP6float2ii,"ax",@progbits
	.align	128
        .global         _Z8col_meanP6float2ii
        .type           _Z8col_meanP6float2ii,@function
        .size           _Z8col_meanP6float2ii,(.L_x_55 - _Z8col_meanP6float2ii)
        .other          _Z8col_meanP6float2ii,@"STO_CUDA_ENTRY STV_DEFAULT"
_Z8col_meanP6float2ii:
.text._Z8col_meanP6float2ii:
[----:B------:R-:W-:Y:S01]  /*0000*/  LDC R1, c[0x0][0x37c] ;  /* 0x0000df00ff017b82 */ /* 0x000fe20000000800 */
[----:B------:R-:W0:Y:S07]  /*0010*/  S2R R23, SR_TID.X ;  /* 0x0000000000177919 */ /* 0x000e2e0000002100 */
[----:B------:R-:W0:Y:S01]  /*0020*/  S2UR UR4, SR_CTAID.X ;  /* 0x00000000000479c3 */ /* 0x000e220000002500 */
[----:B------:R-:W1:Y:S07]  /*0030*/  LDCU UR5, c[0x0][0x38c] ;  /* 0x00007180ff0577ac */ /* 0x000e6e0008000800 */
[----:B------:R-:W0:Y:S02]  /*0040*/  LDC R0, c[0x0][0x360] ;  /* 0x0000d800ff007b82 */ /* 0x000e240000000800 */
[----:B0-----:R-:W-:-:S05]  /*0050*/  IMAD R23, R0, UR4, R23 ;  /* 0x0000000400177c24 */ /* 0x001fca000f8e0217 */
[----:B-1----:R-:W-:-:S13]  /*0060*/  ISETP.GE.AND P0, PT, R23, UR5, PT ;  /* 0x0000000517007c0c */ /* 0x002fda000bf06270 */
[----:B------:R-:W-:Y:S05]  /*0070*/  @P0 EXIT ;  /* 0x000000000000094d */ /* 0x000fea0003800000 */
[----:B------:R-:W0:Y:S01]  /*0080*/  LDC R5, c[0x0][0x388] ;  /* 0x0000e200ff057b82 */ /* 0x000e220000000800 */
[----:B------:R-:W1:Y:S01]  /*0090*/  LDCU UR4, c[0x0][0x370] ;  /* 0x00006e00ff0477ac */ /* 0x000e620008000800 */
[----:B------:R-:W2:Y:S01]  /*00a0*/  LDCU.64 UR6, c[0x0][0x358] ;  /* 0x00006b00ff0677ac */ /* 0x000ea20008000a00 */
[----:B-1----:R-:W-:Y:S01]  /*00b0*/  IMAD R0, R0, UR4, RZ ;  /* 0x0000000400007c24 */ /* 0x002fe2000f8e02ff */
[----:B0-----:R-:W-:Y:S02]  /*00c0*/  ISETP.GE.AND P0, PT, R5, 0x1, PT ;  /* 0x000000010500780c */ /* 0x001fe40003f06270 */
[----:B------:R-:W-:-:S11]  /*00d0*/  I2FP.F32.S32 R9, R5 ;  /* 0x0000000500097245 */ /* 0x000fd60000201400 */
[----:B--2---:R-:W-:Y:S05]  /*00e0*/  @!P0 BRA `(.L_x_20) ;  /* 0x0000000c00388947 */ /* 0x004fea0003800000 */
[C---:B------:R-:W-:Y:S02]  /*00f0*/  LOP3.LUT R2, R5.reuse, 0xf, RZ, 0xc0, !PT ;  /* 0x0000000f05027812 */ /* 0x040fe400078ec0ff */
[C---:B------:R-:W-:Y:S02]  /*0100*/  LOP3.LUT R3, R5.reuse, 0x7, RZ, 0xc0, !PT ;  /* 0x0000000705037812 */ /* 0x040fe400078ec0ff */
[C---:B------:R-:W-:Y:S02]  /*0110*/  LOP3.LUT R4, R5.reuse, 0x7ffffff0, RZ, 0xc0, !PT ;  /* 0x7ffffff005047812 */ /* 0x040fe400078ec0ff */
[----:B------:R-:W-:Y:S02]  /*0120*/  LOP3.LUT R5, R5, 0x3, RZ, 0xc0, !PT ;  /* 0x0000000305057812 */ /* 0x000fe400078ec0ff */
[----:B------:R-:W-:Y:S02]  /*0130*/  IADD3 R6, PT, PT, R2, -0x1, RZ ;  /* 0xffffffff02067810 */ /* 0x000fe40007ffe0ff */
[----:B------:R-:W-:-:S02]  /*0140*/  IADD3 R7, PT, PT, R3, -0x1, RZ ;  /* 0xffffffff03077810 */ /* 0x000fc40007ffe0ff */
[----:B------:R-:W-:-:S07]  /*0150*/  IADD3 R8, PT, PT, -R4, RZ, RZ ;  /* 0x000000ff04087210 */ /* 0x000fce0007ffe1ff */
.L_x_30:
[----:B------:R-:W0:Y:S01]  /*0160*/  LDCU UR4, c[0x0][0x388] ;  /* 0x00007100ff0477ac */ /* 0x000e220008000800 */
[----:B------:R-:W-:Y:S01]  /*0170*/  HFMA2 R20, -RZ, RZ, 0, 0 ;  /* 0x00000000ff147431 */ /* 0x000fe200000001ff */
[----:B------:R-:W-:Y:S01]  /*0180*/  MOV R22, RZ ;  /* 0x000000ff00167202 */ /* 0x000fe20000000f00 */
[----:B------:R-:W-:Y:S01]  /*0190*/  HFMA2 R27, -RZ, RZ, 0, 0 ;  /* 0x00000000ff1b7431 */ /* 0x000fe200000001ff */
[----:B0-----:R-:W-:-:S09]  /*01a0*/  UISETP.GE.U32.AND UP0, UPT, UR4, 0x10, UPT ;  /* 0x000000100400788c */ /* 0x001fd2000bf06070 */
[----:B------:R-:W-:Y:S05]  /*01b0*/  BRA.U !UP0, `(.L_x_21) ;  /* 0x0000000508287547 */ /* 0x000fea000b800000 */
[----:B------:R-:W-:Y:S02]  /*01c0*/  MOV R20, RZ ;  /* 0x000000ff00147202 */ /* 0x000fe40000000f00 */
[----:B------:R-:W-:Y:S02]  /*01d0*/  MOV R25, R23 ;  /* 0x0000001700197202 */ /* 0x000fe40000000f00 */
[----:B------:R-:W-:-:S07]  /*01e0*/  MOV R24, R8 ;  /* 0x0000000800187202 */ /* 0x000fce0000000f00 */
.L_x_22:
[----:B------:R-:W0:Y:S08]  /*01f0*/  LDC.64 R12, c[0x0][0x380] ;  /* 0x0000e000ff0c7b82 */ /* 0x000e300000000a00 */
[----:B------:R-:W1:Y:S01]  /*0200*/  LDC R22, c[0x0][0x38c] ;  /* 0x0000e300ff167b82 */ /* 0x000e620000000800 */
[----:B0-----:R-:W-:-:S05]  /*0210*/  IMAD.WIDE R12, R25, 0x8, R12 ;  /* 0x00000008190c7825 */ /* 0x001fca00078e020c */
[----:B------:R-:W2:Y:S01]  /*0220*/  LDG.E.64 R10, desc[UR6][R12.64] ;  /* 0x000000060c0a7981 */ /* 0x000ea2000c1e1b00 */
[----:B-1----:R-:W-:-:S04]  /*0230*/  IMAD.WIDE R14, R22, 0x8, R12 ;  /* 0x00000008160e7825 */ /* 0x002fc800078e020c */
[C---:B------:R-:W-:Y:S01]  /*0240*/  IMAD.WIDE R28, R22.reuse, 0x8, R14 ;  /* 0x00000008161c7825 */ /* 0x040fe200078e020e */
[----:B------:R-:W3:Y:S04]  /*0250*/  LDG.E.64 R12, desc[UR6][R14.64] ;  /* 0x000000060e0c7981 */ /* 0x000ee8000c1e1b00 */
[----:B------:R0:W4:Y:S02]  /*0260*/  LDG.E.64 R16, desc[UR6][R28.64] ;  /* 0x000000061c107981 */ /* 0x000124000c1e1b00 */
[----:B0-----:R-:W-:-:S05]  /*0270*/  IMAD.WIDE R28, R22, 0x8, R28 ;  /* 0x00000008161c7825 */ /* 0x001fca00078e021c */
[----:B------:R0:W5:Y:S02]  /*0280*/  LDG.E.64 R18, desc[UR6][R28.64] ;  /* 0x000000061c127981 */ /* 0x000164000c1e1b00 */
[----:B0-----:R-:W-:-:S05]  /*0290*/  IMAD.WIDE R28, R22, 0x8, R28 ;  /* 0x00000008161c7825 */ /* 0x001fca00078e021c */
[----:B------:R0:W5:Y:S01]  /*02a0*/  LDG.E.64 R14, desc[UR6][R28.64] ;  /* 0x000000061c0e7981 */ /* 0x000162000c1e1b00 */
[----:B--2---:R-:W-:Y:S01]  /*02b0*/  FADD R21, R10, R27 ;  /* 0x0000001b0a157221 */ /* 0x004fe20000000000 */
[----:B------:R-:W-:-:S04]  /*02c0*/  IMAD.WIDE R26, R22, 0x8, R28 ;  /* 0x00000008161a7825 */ /* 0x000fc800078e021c */
[----:B0-----:R-:W-:Y:S02]  /*02d0*/  FADD R28, R11, R20 ;  /* 0x000000140b1c7221 */ /* 0x001fe40000000000 */
[----:B------:R0:W2:Y:S01]  /*02e0*/  LDG.E.64 R10, desc[UR6][R26.64] ;  /* 0x000000061a0a7981 */ /* 0x0000a2000c1e1b00 */
[----:B---3--:R-:W-:Y:S01]  /*02f0*/  FADD R12, R21, R12 ;  /* 0x0000000c150c7221 */ /* 0x008fe20000000000 */
[----:B------:R-:W-:-:S04]  /*0300*/  IMAD.WIDE R20, R22, 0x8, R26 ;  /* 0x0000000816147825 */ /* 0x000fc800078e021a */
[----:B----4-:R-:W-:Y:S01]  /*0310*/  FADD R16, R12, R16 ;  /* 0x000000100c107221 */ /* 0x010fe20000000000 */
[----:B0-----:R-:W-:Y:S02]  /*0320*/  FADD R26, R28, R13 ;  /* 0x0000000d1c1a7221 */ /* 0x001fe40000000000 */
[----:B------:R0:W3:Y:S02]  /*0330*/  LDG.E.64 R12, desc[UR6][R20.64] ;  /* 0x00000006140c7981 */ /* 0x0000e4000c1e1b00 */
[----:B------:R-:W-:Y:S01]  /*0340*/  FADD R26, R26, R17 ;  /* 0x000000111a1a7221 */ /* 0x000fe20000000000 */
[----:B0-----:R-:W-:-:S04]  /*0350*/  IMAD.WIDE R20, R22, 0x8, R20 ;  /* 0x0000000816147825 */ /* 0x001fc800078e0214 */
[----:B-----5:R-:W-:Y:S02]  /*0360*/  FADD R18, R16, R18 ;  /* 0x0000001210127221 */ /* 0x020fe40000000000 */
[----:B------:R0:W4:Y:S01]  /*0370*/  LDG.E.64 R16, desc[UR6][R20.64] ;  /* 0x0000000614107981 */ /* 0x000122000c1e1b00 */
[----:B------:R-:W-:-:S04]  /*0380*/  IMAD.WIDE R28, R22, 0x8, R20 ;  /* 0x00000008161c7825 */ /* 0x000fc800078e0214 */
[----:B0-----:R-:W-:Y:S01]  /*0390*/  FADD R20, R26, R19 ;  /* 0x000000131a147221 */ /* 0x001fe20000000000 */
[----:B------:R-:W-:Y:S01]  /*03a0*/  FADD R14, R18, R14 ;  /* 0x0000000e120e7221 */ /* 0x000fe20000000000 */
[----:B------:R-:W-:Y:S01]  /*03b0*/  IMAD.WIDE R26, R22, 0x8, R28 ;  /* 0x00000008161a7825 */ /* 0x000fe200078e021c */
[----:B------:R0:W5:Y:S03]  /*03c0*/  LDG.E.64 R18, desc[UR6][R28.64] ;  /* 0x000000061c127981 */ /* 0x000166000c1e1b00 */
[----:B0-----:R-:W-:Y:S01]  /*03d0*/  FADD R28, R20, R15 ;  /* 0x0000000f141c7221 */ /* 0x001fe20000000000 */
[----:B--2---:R-:W-:Y:S02]  /*03e0*/  FADD R10, R14, R10 ;  /* 0x0000000a0e0a7221 */ /* 0x004fe40000000000 */
[----:B------:R3:W2:Y:S01]  /*03f0*/  LDG.E.64 R14, desc[UR6][R26.64] ;  /* 0x000000061a0e7981 */ /* 0x0006a2000c1e1b00 */
[----:B------:R-:W-:-:S04]  /*0400*/  IMAD.WIDE R20, R22, 0x8, R26 ;  /* 0x0000000816147825 */ /* 0x000fc800078e021a */
[----:B------:R-:W-:Y:S01]  /*0410*/  FADD R28, R28, R11 ;  /* 0x0000000b1c1c7221 */ /* 0x000fe20000000000 */
[----:B---3--:R-:W-:-:S03]  /*0420*/  FADD R27, R10, R12 ;  /* 0x0000000c0a1b7221 */ /* 0x008fc60000000000 */
[----:B------:R-:W-:Y:S01]  /*0430*/  FADD R28, R28, R13 ;  /* 0x0000000d1c1c7221 */ /* 0x000fe20000000000 */
[----:B------:R-:W-:Y:S01]  /*0440*/  IMAD.WIDE R12, R22, 0x8, R20 ;  /* 0x00000008160c7825 */ /* 0x000fe200078e0214 */
[----:B------:R0:W3:Y:S03]  /*0450*/  LDG.E.64 R10, desc[UR6][R20.64] ;  /* 0x00000006140a7981 */ /* 0x0000e6000c1e1b00 */
[----:B----4-:R-:W-:Y:S01]  /*0460*/  FADD R17, R28, R17 ;  /* 0x000000111c117221 */ /* 0x010fe20000000000 */
[----:B------:R-:W-:-:S04]  /*0470*/  IMAD.WIDE R28, R22, 0x8, R12 ;  /* 0x00000008161c7825 */ /* 0x000fc800078e020c */
[----:B------:R-:W-:Y:S01]  /*0480*/  FADD R16, R27, R16 ;  /* 0x000000101b107221 */ /* 0x000fe20000000000 */
[----:B------:R-:W4:Y:S03]  /*0490*/  LDG.E.64 R12, desc[UR6][R12.64] ;  /* 0x000000060c0c7981 */ /* 0x000f26000c1e1b00 */
[----:B-----5:R-:W-:Y:S01]  /*04a0*/  FADD R18, R16, R18 ;  /* 0x0000001210127221 */ /* 0x020fe20000000000 */
[----:B------:R-:W-:Y:S01]  /*04b0*/  FADD R26, R17, R19 ;  /* 0x00000013111a7221 */ /* 0x000fe20000000000 */
[----:B------:R-:W-:-:S04]  /*04c0*/  IMAD.WIDE R16, R22, 0x8, R28 ;  /* 0x0000000816107825 */ /* 0x000fc800078e021c */
[----:B--2---:R-:W-:Y:S01]  /*04d0*/  FADD R27, R18, R14 ;  /* 0x0000000e121b7221 */ /* 0x004fe20000000000 */
[----:B------:R-:W-:Y:S01]  /*04e0*/  FADD R26, R26, R15 ;  /* 0x0000000f1a1a7221 */ /* 0x000fe20000000000 */
[C---:B------:R-:W-:Y:S01]  /*04f0*/  IMAD.WIDE R18, R22.reuse, 0x8, R16 ;  /* 0x0000000816127825 */ /* 0x040fe200078e0210 */
[----:B------:R-:W2:Y:S04]  /*0500*/  LDG.E.64 R14, desc[UR6][R28.64] ;  /* 0x000000061c0e7981 */ /* 0x000ea8000c1e1b00 */
[----:B------:R-:W5:Y:S01]  /*0510*/  LDG.E.64 R16, desc[UR6][R16.64] ;  /* 0x0000000610107981 */ /* 0x000f62000c1e1b00 */
[----:B0-----:R-:W-:-:S03]  /*0520*/  IMAD.WIDE R20, R22, 0x8, R18 ;  /* 0x0000000816147825 */ /* 0x001fc600078e0212 */
[----:B------:R-:W5:Y:S04]  /*0530*/  LDG.E.64 R18, desc[UR6][R18.64] ;  /* 0x0000000612127981 */ /* 0x000f68000c1e1b00 */
[----:B------:R-:W5:Y:S01]  /*0540*/  LDG.E.64 R20, desc[UR6][R20.64] ;  /* 0x0000000614147981 */ /* 0x000f62000c1e1b00 */
[----:B---3--:R-:W-:Y:S01]  /*0550*/  FADD R27, R27, R10 ;  /* 0x0000000a1b1b7221 */ /* 0x008fe20000000000 */
[----:B------:R-:W-:Y:S01]  /*0560*/  FADD R26, R26, R11 ;  /* 0x0000000b1a1a7221 */ /* 0x000fe20000000000 */
[----:B------:R-:W-:-:S04]  /*0570*/  IADD3 R24, PT, PT, R24, 0x10, RZ ;  /* 0x0000001018187810 */ /* 0x000fc80007ffe0ff */
[----:B------:R-:W-:Y:S01]  /*0580*/  ISETP.NE.AND P0, PT, R24, RZ, PT ;  /* 0x000000ff1800720c */ /* 0x000fe20003f05270 */
[----:B----4-:R-:W-:Y:S01]  /*0590*/  FADD R27, R27, R12 ;  /* 0x0000000c1b1b7221 */ /* 0x010fe20000000000 */
[----:B------:R-:W-:Y:S01]  /*05a0*/  FADD R26, R26, R13 ;  /* 0x0000000d1a1a7221 */ /* 0x000fe20000000000 */
[----:B------:R-:W-:Y:S02]  /*05b0*/  LEA R25, R22, R25, 0x4 ;  /* 0x0000001916197211 */ /* 0x000fe400078e20ff */
[----:B--2---:R-:W-:Y:S01]  /*05c0*/  FADD R27, R27, R14 ;  /* 0x0000000e1b1b7221 */ /* 0x004fe20000000000 */
[----:B------:R-:W-:-:S03]  /*05d0*/  FADD R26, R26, R15 ;  /* 0x0000000f1a1a7221 */ /* 0x000fc60000000000 */
[----:B-----5:R-:W-:Y:S01]  /*05e0*/  FADD R27, R27, R16 ;  /* 0x000000101b1b7221 */ /* 0x020fe20000000000 */
[----:B------:R-:W-:-:S03]  /*05f0*/  FADD R26, R26, R17 ;  /* 0x000000111a1a7221 */ /* 0x000fc60000000000 */
[----:B------:R-:W-:Y:S01]  /*0600*/  FADD R27, R27, R18 ;  /* 0x000000121b1b7221 */ /* 0x000fe20000000000 */
[----:B------:R-:W-:-:S03]  /*0610*/  FADD R26, R26, R19 ;  /* 0x000000131a1a7221 */ /* 0x000fc60000000000 */
[----:B------:R-:W-:Y:S01]  /*0620*/  FADD R27, R27, R20 ;  /* 0x000000141b1b7221 */ /* 0x000fe20000000000 */
[----:B------:R-:W-:Y:S01]  /*0630*/  FADD R20, R26, R21 ;  /* 0x000000151a147221 */ /* 0x000fe20000000000 */
[----:B------:R-:W-:Y:S06]  /*0640*/  @P0 BRA `(.L_x_22) ;  /* 0xfffffff800e80947 */ /* 0x000fec000383ffff */
[----:B------:R-:W-:-:S07]  /*0650*/  MOV R22, R4 ;  /* 0x0000000400167202 */ /* 0x000fce0000000f00 */
.L_x_21:
[----:B------:R-:W-:-:S13]  /*0660*/  ISETP.NE.AND P0, PT, R2, RZ, PT ;  /* 0x000000ff0200720c */ /* 0x000fda0003f05270 */
[----:B------:R-:W-:Y:S05]  /*0670*/  @!P0 BRA `(.L_x_23) ;  /* 0x0000000400488947 */ /* 0x000fea0003800000 */
[----:B------:R-:W-:Y:S02]  /*0680*/  ISETP.GE.U32.AND P0, PT, R6, 0x7, PT ;  /* 0x000000070600780c */ /* 0x000fe40003f06070 */
[----:B------:R-:W-:-:S11]  /*0690*/  ISETP.NE.AND P1, PT, R3, RZ, PT ;  /* 0x000000ff0300720c */ /* 0x000fd60003f25270 */
[----:B------:R-:W-:Y:S05]  /*06a0*/  @!P0 BRA `(.L_x_24) ;  /* 0x0000000000908947 */ /* 0x000fea0003800000 */
[----:B------:R-:W0:Y:S08]  /*06b0*/  LDC R21, c[0x0][0x38c] ;  /* 0x0000e300ff157b82 */ /* 0x000e300000000800 */
[----:B------:R-:W1:Y:S01]  /*06c0*/  LDC.64 R14, c[0x0][0x380] ;  /* 0x0000e000ff0e7b82 */ /* 0x000e620000000a00 */
[----:B0-----:R-:W-:-:S04]  /*06d0*/  IMAD R11, R22, R21, R23 ;  /* 0x00000015160b7224 */ /* 0x001fc800078e0217 */
[----:B-1----:R-:W-:-:S04]  /*06e0*/  IMAD.WIDE R14, R11, 0x8, R14 ;  /* 0x000000080b0e7825 */ /* 0x002fc800078e020e */
[C---:B------:R-:W-:Y:S02]  /*06f0*/  IMAD.WIDE R16, R21.reuse, 0x8, R14 ;  /* 0x0000000815107825 */ /* 0x040fe400078e020e */
[----:B------:R-:W2:Y:S04]  /*0700*/  LDG.E.64 R14, desc[UR6][R14.64] ;  /* 0x000000060e0e7981 */ /* 0x000ea8000c1e1b00 */
[----:B------:R0:W3:Y:S01]  /*0710*/  LDG.E.64 R18, desc[UR6][R16.64] ;  /* 0x0000000610127981 */ /* 0x0000e2000c1e1b00 */
[----:B------:R-:W-:-:S04]  /*0720*/  IMAD.WIDE R10, R21, 0x8, R16 ;  /* 0x00000008150a7825 */ /* 0x000fc800078e0210 */
[C---:B------:R-:W-:Y:S02]  /*0730*/  IMAD.WIDE R12, R21.reuse, 0x8, R10 ;  /* 0x00000008150c7825 */ /* 0x040fe400078e020a */
[----:B------:R-:W4:Y:S02]  /*0740*/  LDG.E.64 R10, desc[UR6][R10.64] ;  /* 0x000000060a0a7981 */ /* 0x000f24000c1e1b00 */
[C---:B------:R-:W-:Y:S02]  /*0750*/  IMAD.WIDE R28, R21.reuse, 0x8, R12 ;  /* 0x00000008151c7825 */ /* 0x040fe400078e020c */
[----:B------:R-:W5:Y:S02]  /*0760*/  LDG.E.64 R12, desc[UR6][R12.64] ;  /* 0x000000060c0c7981 */ /* 0x000f64000c1e1b00 */
[----:B0-----:R-:W-:-:S04]  /*0770*/  IMAD.WIDE R16, R21, 0x8, R28 ;  /* 0x0000000815107825 */ /* 0x001fc800078e021c */
[----:B--2---:R-:W-:Y:S01]  /*0780*/  FADD R25, R27, R14 ;  /* 0x0000000e1b197221 */ /* 0x004fe20000000000 */
[----:B------:R-:W-:Y:S01]  /*0790*/  FADD R20, R20, R15 ;  /* 0x0000000f14147221 */ /* 0x000fe20000000000 */
[C---:B------:R-:W-:Y:S01]  /*07a0*/  IMAD.WIDE R26, R21.reuse, 0x8, R16 ;  /* 0x00000008151a7825 */ /* 0x040fe200078e0210 */
[----:B------:R-:W2:Y:S03]  /*07b0*/  LDG.E.64 R14, desc[UR6][R28.64] ;  /* 0x000000061c0e7981 */ /* 0x000ea6000c1e1b00 */
[----:B---3--:R-:W-:Y:S01]  /*07c0*/  FADD R24, R20, R19 ;  /* 0x0000001314187221 */ /* 0x008fe20000000000 */
[----:B------:R-:W3:Y:S01]  /*07d0*/  LDG.E.64 R16, desc[UR6][R16.64] ;  /* 0x0000000610107981 */ /* 0x000ee2000c1e1b00 */
[----:B------:R-:W-:-:S04]  /*07e0*/  IMAD.WIDE R20, R21, 0x8, R26 ;  /* 0x0000000815147825 */ /* 0x000fc800078e021a */
[----:B------:R-:W-:Y:S02]  /*07f0*/  FADD R25, R25, R18 ;  /* 0x0000001219197221 */ /* 0x000fe40000000000 */
[----:B------:R-:W3:Y:S04]  /*0800*/  LDG.E.64 R18, desc[UR6][R26.64] ;  /* 0x000000061a127981 */ /* 0x000ee8000c1e1b00 */
[----:B------:R-:W3:Y:S01]  /*0810*/  LDG.E.64 R20, desc[UR6][R20.64] ;  /* 0x0000000614147981 */ /* 0x000ee2000c1e1b00 */
[----:B----4-:R-:W-:Y:S01]  /*0820*/  FADD R25, R25, R10 ;  /* 0x0000000a19197221 */ /* 0x010fe20000000000 */
[----:B------:R-:W-:-:S03]  /*0830*/  FADD R24, R24, R11 ;  /* 0x0000000b18187221 */ /* 0x000fc60000000000 */
[----:B-----5:R-:W-:Y:S01]  /*0840*/  FADD R25, R25, R12 ;  /* 0x0000000c19197221 */ /* 0x020fe20000000000 */
[----:B------:R-:W-:Y:S01]  /*0850*/  FADD R24, R24, R13 ;  /* 0x0000000d18187221 */ /* 0x000fe20000000000 */
[----:B------:R-:W-:Y:S02]  /*0860*/  IADD3 R22, PT, PT, R22, 0x8, RZ ;  /* 0x0000000816167810 */ /* 0x000fe40007ffe0ff */
[----:B--2---:R-:W-:Y:S01]  /*0870*/  FADD R25, R25, R14 ;  /* 0x0000000e19197221 */ /* 0x004fe20000000000 */
[----:B------:R-:W-:-:S03]  /*0880*/  FADD R24, R24, R15 ;  /* 0x0000000f18187221 */ /* 0x000fc60000000000 */
[----:B---3--:R-:W-:Y:S01]  /*0890*/  FADD R25, R25, R16 ;  /* 0x0000001019197221 */ /* 0x008fe20000000000 */
[----:B------:R-:W-:-:S03]  /*08a0*/  FADD R24, R24, R17 ;  /* 0x0000001118187221 */ /* 0x000fc60000000000 */
[----:B------:R-:W-:Y:S01]  /*08b0*/  FADD R25, R25, R18 ;  /* 0x0000001219197221 */ /* 0x000fe20000000000 */
[----:B------:R-:W-:-:S03]  /*08c0*/  FADD R24, R24, R19 ;  /* 0x0000001318187221 */ /* 0x000fc60000000000 */
[----:B------:R-:W-:Y:S01]  /*08d0*/  FADD R27, R25, R20 ;  /* 0x00000014191b7221 */ /* 0x000fe20000000000 */
[----:B------:R-:W-:-:S07]  /*08e0*/  FADD R20, R24, R21 ;  /* 0x0000001518147221 */ /* 0x000fce0000000000 */
.L_x_24:
        /* <DEDUP_REMOVED lines=9> */
[----:B------:R-:W2:Y:S02]  /*0980*/  LDG.E.64 R10, desc[UR6][R10.64] ;  /* 0x000000060a0a7981 */ /* 0x000ea4000c1e1b00 */
[C---:B------:R-:W-:Y:S02]  /*0990*/  IMAD.WIDE R14, R17.reuse, 0x8, R12 ;  /* 0x00000008110e7825 */ /* 0x040fe400078e020c */
[----:B------:R-:W3:Y:S02]  /*09a0*/  LDG.E.64 R12, desc[UR6][R12.64] ;  /* 0x000000060c0c7981 */ /* 0x000ee4000c1e1b00 */
[----:B------:R-:W-:Y:S02]  /*09b0*/  IMAD.WIDE R16, R17, 0x8, R14 ;  /* 0x0000000811107825 */ /* 0x000fe400078e020e */
[----:B------:R-:W4:Y:S04]  /*09c0*/  LDG.E.64 R14, desc[UR6][R14.64] ;  /* 0x000000060e0e7981 */ /* 0x000f28000c1e1b00 */
[----:B------:R-:W5:Y:S01]  /*09d0*/  LDG.E.64 R16, desc[UR6][R16.64] ;  /* 0x0000000610107981 */ /* 0x000f62000c1e1b00 */
[----:B------:R-:W-:Y:S01]  /*09e0*/  IADD3 R22, PT, PT, R22, 0x4, RZ ;  /* 0x0000000416167810 */ /* 0x000fe20007ffe0ff */
[----:B--2---:R-:W-:Y:S01]  /*09f0*/  FADD R27, R27, R10 ;  /* 0x0000000a1b1b7221 */ /* 0x004fe20000000000 */
[----:B------:R-:W-:-:S03]  /*0a00*/  FADD R20, R20, R11 ;  /* 0x0000000b14147221 */ /* 0x000fc60000000000 */
[----:B---3--:R-:W-:Y:S01]  /*0a10*/  FADD R27, R27, R12 ;  /* 0x0000000c1b1b7221 */ /* 0x008fe20000000000 */
[----:B------:R-:W-:-:S03]  /*0a20*/  FADD R20, R20, R13 ;  /* 0x0000000d14147221 */ /* 0x000fc60000000000 */
[----:B----4-:R-:W-:Y:S01]  /*0a30*/  FADD R27, R27, R14 ;  /* 0x0000000e1b1b7221 */ /* 0x010fe20000000000 */
[----:B------:R-:W-:-:S03]  /*0a40*/  FADD R20, R20, R15 ;  /* 0x0000000f14147221 */ /* 0x000fc60000000000 */
[----:B-----5:R-:W-:Y:S01]  /*0a50*/  FADD R27, R27, R16 ;  /* 0x000000101b1b7221 */ /* 0x020fe20000000000 */
[----:B------:R-:W-:-:S07]  /*0a60*/  FADD R20, R20, R17 ;  /* 0x0000001114147221 */ /* 0x000fce0000000000 */
.L_x_25:
[----:B------:R-:W-:Y:S05]  /*0a70*/  @!P1 BRA `(.L_x_23) ;  /* 0x0000000000489947 */ /* 0x000fea0003800000 */
[----:B------:R-:W0:Y:S08]  /*0a80*/  LDC R15, c[0x0][0x38c] ;  /* 0x0000e300ff0f7b82 */ /* 0x000e300000000800 */
[----:B------:R-:W1:Y:S01]  /*0a90*/  LDC.64 R10, c[0x0][0x380] ;  /* 0x0000e000ff0a7b82 */ /* 0x000e620000000a00 */
[----:B0-----:R-:W-:-:S04]  /*0aa0*/  IMAD R13, R22, R15, R23 ;  /* 0x0000000f160d7224 */ /* 0x001fc800078e0217 */
[----:B-1----:R-:W-:-:S05]  /*0ab0*/  IMAD.WIDE R10, R13, 0x8, R10 ;  /* 0x000000080d0a7825 */ /* 0x002fca00078e020a */
[----:B------:R-:W2:Y:S01]  /*0ac0*/  LDG.E.64 R12, desc[UR6][R10.64] ;  /* 0x000000060a0c7981 */ /* 0x000ea2000c1e1b00 */
[----:B------:R-:W-:Y:S01]  /*0ad0*/  ISETP.NE.AND P0, PT, R5, 0x1, PT ;  /* 0x000000010500780c */ /* 0x000fe20003f05270 */
[----:B--2---:R-:W-:Y:S01]  /*0ae0*/  FADD R27, R27, R12 ;  /* 0x0000000c1b1b7221 */ /* 0x004fe20000000000 */
[----:B------:R-:W-:-:S11]  /*0af0*/  FADD R20, R20, R13 ;  /* 0x0000000d14147221 */ /* 0x000fd60000000000 */
[----:B------:R-:W-:Y:S05]  /*0b00*/  @!P0 BRA `(.L_x_23) ;  /* 0x0000000000248947 */ /* 0x000fea0003800000 */
[----:B------:R-:W-:Y:S01]  /*0b10*/  ISETP.NE.AND P0, PT, R5, 0x2, PT ;  /* 0x000000020500780c */ /* 0x000fe20003f05270 */
[----:B------:R-:W-:-:S12]  /*0b20*/  IMAD.WIDE R12, R15, 0x8, R10 ;  /* 0x000000080f0c7825 */ /* 0x000fd800078e020a */
[----:B------:R-:W-:Y:S02]  /*0b30*/  @P0 IMAD.WIDE R10, R15, 0x8, R12 ;  /* 0x000000080f0a0825 */ /* 0x000fe400078e020c */
[----:B------:R-:W2:Y:S04]  /*0b40*/  LDG.E.64 R12, desc[UR6][R12.64] ;  /* 0x000000060c0c7981 */ /* 0x000ea8000c1e1b00 */
[----:B------:R-:W3:Y:S01]  /*0b50*/  @P0 LDG.E.64 R10, desc[UR6][R10.64] ;  /* 0x000000060a0a0981 */ /* 0x000ee2000c1e1b00 */
[----:B--2---:R-:W-:Y:S01]  /*0b60*/  FADD R27, R27, R12 ;  /* 0x0000000c1b1b7221 */ /* 0x004fe20000000000 */
[----:B------:R-:W-:-:S03]  /*0b70*/  FADD R20, R20, R13 ;  /* 0x0000000d14147221 */ /* 0x000fc60000000000 */
[----:B---3--:R-:W-:Y:S01]  /*0b80*/  @P0 FADD R27, R27, R10 ;  /* 0x0000000a1b1b0221 */ /* 0x008fe20000000000 */
[----:B------:R-:W-:-:S07]  /*0b90*/  @P0 FADD R20, R20, R11 ;  /* 0x0000000b14140221 */ /* 0x000fce0000000000 */
.L_x_23:
[----:B------:R-:W0:Y:S01]  /*0ba0*/  MUFU.RCP R10, R9 ;  /* 0x00000009000a7308 */ /* 0x000e220000001000 */
[----:B------:R-:W-:Y:S07]  /*0bb0*/  BSSY.RECONVERGENT B0, `(.L_x_26) ;  /* 0x000000b000007945 */ /* 0x000fee0003800200 */
[----:B------:R-:W1:Y:S01]  /*0bc0*/  FCHK P0, R27, R9 ;  /* 0x000000091b007302 */ /* 0x000e620000000000 */
[----:B0-----:R-:W-:-:S04]  /*0bd0*/  FFMA R11, -R9, R10, 1 ;  /* 0x3f800000090b7423 */ /* 0x001fc8000000010a */
[----:B------:R-:W-:-:S04]  /*0be0*/  FFMA R10, R10, R11, R10 ;  /* 0x0000000b0a0a7223 */ /* 0x000fc8000000000a */
[----:B------:R-:W-:-:S04]  /*0bf0*/  FFMA R12, R10, R27, RZ ;  /* 0x0000001b0a0c7223 */ /* 0x000fc800000000ff */
[----:B------:R-:W-:-:S04]  /*0c00*/  FFMA R11, -R9, R12, R27 ;  /* 0x0000000c090b7223 */ /* 0x000fc8000000011b */
[----:B------:R-:W-:Y:S01]  /*0c10*/  FFMA R12, R10, R11, R12 ;  /* 0x0000000b0a0c7223 */ /* 0x000fe2000000000c */
[----:B-1----:R-:W-:Y:S06]  /*0c20*/  @!P0 BRA `(.L_x_27) ;  /* 0x00000000000c8947 */ /* 0x002fec0003800000 */
[----:B------:R-:W-:-:S07]  /*0c30*/  MOV R16, 0xc50 ;  /* 0x00000c5000107802 */ /* 0x000fce0000000f00 */
[----:B------:R-:W-:Y:S05]  /*0c40*/  CALL.REL.NOINC `($__internal_1_$__cuda_sm3x_div_rn_noftz_f32_slowpath) ;  /* 0x0000000000b47944 */ /* 0x000fea0003c00000 */
[----:B------:R-:W-:-:S07]  /*0c50*/  MOV R12, R10 ;  /* 0x0000000a000c7202 */ /* 0x000fce0000000f00 */
.L_x_27:
[----:B------:R-:W-:Y:S05]  /*0c60*/  BSYNC.RECONVERGENT B0 ;  /* 0x0000000000007941 */ /* 0x000fea0003800200 */
.L_x_26:
[----:B------:R-:W0:Y:S01]  /*0c70*/  MUFU.RCP R10, R9 ;  /* 0x00000009000a7308 */ /* 0x000e220000001000 */
[----:B------:R-:W1:Y:S01]  /*0c80*/  LDC.64 R14, c[0x0][0x380] ;  /* 0x0000e000ff0e7b82 */ /* 0x000e620000000a00 */
[----:B------:R-:W-:Y:S06]  /*0c90*/  BSSY.RECONVERGENT B0, `(.L_x_28) ;  /* 0x000000d000007945 */ /* 0x000fec0003800200 */
[----:B------:R-:W2:Y:S01]  /*0ca0*/  FCHK P0, R20, R9 ;  /* 0x0000000914007302 */ /* 0x000ea20000000000 */
[----:B0-----:R-:W-:-:S04]  /*0cb0*/  FFMA R13, -R9, R10, 1 ;  /* 0x3f800000090d7423 */ /* 0x001fc8000000010a */
[----:B------:R-:W-:-:S04]  /*0cc0*/  FFMA R13, R10, R13, R10 ;  /* 0x0000000d0a0d7223 */ /* 0x000fc8000000000a */
[----:B------:R-:W-:Y:S01]  /*0cd0*/  FFMA R10, R13, R20, RZ ;  /* 0x000000140d0a7223 */ /* 0x000fe200000000ff */
[----:B-1----:R-:W-:-:S04]  /*0ce0*/  IMAD.WIDE R14, R23, 0x8, R14 ;  /* 0x00000008170e7825 */ /* 0x002fc800078e020e */
[----:B------:R-:W-:-:S04]  /*0cf0*/  FFMA R11, -R9, R10, R20 ;  /* 0x0000000a090b7223 */ /* 0x000fc80000000114 */
[----:B------:R-:W-:Y:S01]  /*0d00*/  FFMA R13, R13, R11, R10 ;  /* 0x0000000b0d0d7223 */ /* 0x000fe2000000000a */
[----:B--2---:R-:W-:Y:S06]  /*0d10*/  @!P0 BRA `(.L_x_29) ;  /* 0x0000000000108947 */ /* 0x004fec0003800000 */
[----:B------:R-:W-:Y:S02]  /*0d20*/  MOV R27, R20 ;  /* 0x00000014001b7202 */ /* 0x000fe40000000f00 */
[----:B------:R-:W-:-:S07]  /*0d30*/  MOV R16, 0xd50 ;  /* 0x00000d5000107802 */ /* 0x000fce0000000f00 */
[----:B------:R-:W-:Y:S05]  /*0d40*/  CALL.REL.NOINC `($__internal_1_$__cuda_sm3x_div_rn_noftz_f32_slowpath) ;  /* 0x0000000000747944 */ /* 0x000fea0003c00000 */
[----:B------:R-:W-:-:S07]  /*0d50*/  MOV R13, R10 ;  /* 0x0000000a000d7202 */ /* 0x000fce0000000f00 */
.L_x_29:
[----:B------:R-:W-:Y:S05]  /*0d60*/  BSYNC.RECONVERGENT B0 ;  /* 0x0000000000007941 */ /* 0x000fea0003800200 */
.L_x_28:
[----:B------:R-:W0:Y:S01]  /*0d70*/  LDCU UR4, c[0x0][0x38c] ;  /* 0x00007180ff0477ac */ /* 0x000e220008000800 */
[----:B------:R1:W-:Y:S01]  /*0d80*/  STG.E.64 desc[UR6][R14.64], R12 ;  /* 0x0000000c0e007986 */ /* 0x0003e2000c101b06 */
[----:B------:R-:W-:-:S04]  /*0d90*/  IADD3 R23, PT, PT, R0, R23, RZ ;  /* 0x0000001700177210 */ /* 0x000fc80007ffe0ff */
[----:B0-----:R-:W-:-:S13]  /*0da0*/  ISETP.GE.AND P0, PT, R23, UR4, PT ;  /* 0x0000000417007c0c */ /* 0x001fda000bf06270 */
[----:B-1----:R-:W-:Y:S05]  /*0db0*/  @!P0 BRA `(.L_x_30) ;  /* 0xfffffff000e88947 */ /* 0x002fea000383ffff */
[----:B------:R-:W-:Y:S05]  /*0dc0*/  EXIT ;  /* 0x000000000000794d */ /* 0x000fea0003800000 */
.L_x_20:
[----:B------:R-:W0:Y:S08]  /*0dd0*/  MUFU.RCP R2, R9 ;  /* 0x0000000900027308 */ /* 0x000e300000001000 */
[----:B------:R-:W1:Y:S01]  /*0de0*/  FCHK P0, RZ, R9 ;  /* 0x00000009ff007302 */ /* 0x000e620000000000 */
[----:B0-----:R-:W-:-:S04]  /*0df0*/  FFMA R3, -R9, R2, 1 ;  /* 0x3f80000009037423 */ /* 0x001fc80000000102 */
[----:B------:R-:W-:-:S04]  /*0e00*/  FFMA R5, R2, R3, R2 ;  /* 0x0000000302057223 */ /* 0x000fc80000000002 */
[----:B------:R-:W-:-:S04]  /*0e10*/  FFMA R2, RZ, R5, RZ ;  /* 0x00000005ff027223 */ /* 0x000fc800000000ff */
[----:B------:R-:W-:-:S04]  /*0e20*/  FFMA R3, -R9, R2, RZ ;  /* 0x0000000209037223 */ /* 0x000fc800000001ff */
[----:B------:R-:W-:Y:S01]  /*0e30*/  FFMA R6, R5, R3, R2 ;  /* 0x0000000305067223 */ /* 0x000fe20000000002 */
[----:B-1----:R-:W-:Y:S06]  /*0e40*/  @!P0 BRA `(.L_x_31) ;  /* 0x0000000000108947 */ /* 0x002fec0003800000 */
[----:B------:R-:W-:Y:S01]  /*0e50*/  HFMA2 R27, -RZ, RZ, 0, 0 ;  /* 0x00000000ff1b7431 */ /* 0x000fe200000001ff */
[----:B------:R-:W-:-:S07]  /*0e60*/  MOV R16, 0xe80 ;  /* 0x00000e8000107802 */ /* 0x000fce0000000f00 */
[----:B------:R-:W-:Y:S05]  /*0e70*/  CALL.REL.NOINC `($__internal_1_$__cuda_sm3x_div_rn_noftz_f32_slowpath) ;  /* 0x0000000000287944 */ /* 0x000fea0003c00000 */
[----:B------:R-:W-:-:S07]  /*0e80*/  MOV R6, R10 ;  /* 0x0000000a00067202 */ /* 0x000fce0000000f00 */
.L_x_31:
[----:B------:R-:W0:Y:S01]  /*0e90*/  LDC.64 R4, c[0x0][0x380] ;  /* 0x0000e000ff047b82 */ /* 0x000e220000000a00 */
[----:B------:R-:W1:Y:S02]  /*0ea0*/  LDCU UR4, c[0x0][0x38c] ;  /* 0x00007180ff0477ac */ /* 0x000e640008000800 */
.L_x_32:
[----:B0-----:R-:W-:Y:S01]  /*0eb0*/  IMAD.WIDE R2, R23, 0x8, R4 ;  /* 0x0000000817027825 */ /* 0x001fe200078e0204 */
[----:B------:R-:W-:Y:S02]  /*0ec0*/  MOV R7, R6 ;  /* 0x0000000600077202 */ /* 0x000fe40000000f00 */
[----:B------:R-:W-:-:S03]  /*0ed0*/  IADD3 R23, PT, PT, R0, R23, RZ ;  /* 0x0000001700177210 */ /* 0x000fc60007ffe0ff */
[----:B------:R2:W-:Y:S01]  /*0ee0*/  STG.E.64 desc[UR6][R2.64], R6 ;  /* 0x0000000602007986 */ /* 0x0005e2000c101b06 */
[----:B-1----:R-:W-:-:S13]  /*0ef0*/  ISETP.GE.AND P0, PT, R23, UR4, PT ;  /* 0x0000000417007c0c */ /* 0x002fda000bf06270 */
[----:B--2---:R-:W-:Y:S05]  /*0f00*/  @!P0 BRA `(.L_x_32) ;  /* 0xfffffffc00e88947 */ /* 0x004fea000383ffff */
[----:B------:R-:W-:Y:S05]  /*0f10*/  EXIT ;  /* 0x000000000000794d */ /* 0x000fea0003800000 */
        .weak           $__internal_1_$__cuda_sm3x_div_rn_noftz_f32_slowpath
        .type           $__internal_1_$__cuda_sm3x_div_rn_noftz_f32_slowpath,@function
        .size           $__internal_1_$__cuda_sm3x_div_rn_noftz_f32_slowpath,(.L_x_55 - $__internal_1_$__cuda_sm3x_div_rn_noftz_f32_slowpath)
$__internal_1_$__cuda_sm3x_div_rn_noftz_f32_slowpath:
[----:B------:R-:W-:Y:S01]  /*0f20*/  SHF.R.U32.HI R11, RZ, 0x17, R9 ;  /* 0x00000017ff0b7819 */ /* 0x000fe20000011609 */
[----:B------:R-:W-:Y:S01]  /*0f30*/  BSSY.RECONVERGENT B1, `(.L_x_33) ;  /* 0x0000063000017945 */ /* 0x000fe20003800200 */
[----:B------:R-:W-:Y:S02]  /*0f40*/  SHF.R.U32.HI R10, RZ, 0x17, R27 ;  /* 0x00000017ff0a7819 */ /* 0x000fe4000001161b */
[----:B------:R-:W-:Y:S02]  /*0f50*/  LOP3.LUT R11, R11, 0xff, RZ, 0xc0, !PT ;  /* 0x000000ff0b0b7812 */ /* 0x000fe400078ec0ff */
[----:B------:R-:W-:Y:S02]  /*0f60*/  LOP3.LUT R22, R10, 0xff, RZ, 0xc0, !PT ;  /* 0x000000ff0a167812 */ /* 0x000fe400078ec0ff */
[----:B------:R-:W-:Y:S02]  /*0f70*/  IADD3 R18, PT, PT, R11, -0x1, RZ ;  /* 0xffffffff0b127810 */ /* 0x000fe40007ffe0ff */
[----:B------:R-:W-:-:S02]  /*0f80*/  IADD3 R17, PT, PT, R22, -0x1, RZ ;  /* 0xffffffff16117810 */ /* 0x000fc40007ffe0ff */
[----:B------:R-:W-:Y:S02]  /*0f90*/  ISETP.GT.U32.AND P0, PT, R18, 0xfd, PT ;  /* 0x000000fd1200780c */ /* 0x000fe40003f04070 */
[----:B------:R-:W-:Y:S02]  /*0fa0*/  MOV R10, R9 ;  /* 0x00000009000a7202 */ /* 0x000fe40000000f00 */
[----:B------:R-:W-:-:S13]  /*0fb0*/  ISETP.GT.U32.OR P0, PT, R17, 0xfd, P0 ;  /* 0x000000fd1100780c */ /* 0x000fda0000704470 */
[----:B------:R-:W-:Y:S01]  /*0fc0*/  @!P0 MOV R13, RZ ;  /* 0x000000ff000d8202 */ /* 0x000fe20000000f00 */
[----:B------:R-:W-:Y:S06]  /*0fd0*/  @!P0 BRA `(.L_x_34) ;  /* 0x00000000005c8947 */ /* 0x000fec0003800000 */
[----:B------:R-:W-:Y:S02]  /*0fe0*/  FSETP.GTU.FTZ.AND P0, PT, |R27|, +INF , PT ;  /* 0x7f8000001b00780b */ /* 0x000fe40003f1c200 */
[----:B------:R-:W-:-:S04]  /*0ff0*/  FSETP.GTU.FTZ.AND P1, PT, |R9|, +INF , PT ;  /* 0x7f8000000900780b */ /* 0x000fc80003f3c200 */
[----:B------:R-:W-:-:S13]  /*1000*/  PLOP3.LUT P0, PT, P0, P1, PT, 0xf8, 0x8f ;  /* 0x00000000008f781c */ /* 0x000fda0000703f70 */
[----:B------:R-:W-:Y:S05]  /*1010*/  @P0 BRA `(.L_x_35) ;  /* 0x00000004004c0947 */ /* 0x000fea0003800000 */
[----:B------:R-:W-:-:S13]  /*1020*/  LOP3.LUT P0, RZ, R10, 0x7fffffff, R27, 0xc8, !PT ;  /* 0x7fffffff0aff7812 */ /* 0x000fda000780c81b */
[----:B------:R-:W-:Y:S05]  /*1030*/  @!P0 BRA `(.L_x_36) ;  /* 0x00000004003c8947 */ /* 0x000fea0003800000 */
[----:B------:R-:W-:Y:S02]  /*1040*/  FSETP.NEU.FTZ.AND P2, PT, |R27|, +INF , PT ;  /* 0x7f8000001b00780b */ /* 0x000fe40003f5d200 */
[----:B------:R-:W-:Y:S02]  /*1050*/  FSETP.NEU.FTZ.AND P1, PT, |R9|, +INF , PT ;  /* 0x7f8000000900780b */ /* 0x000fe40003f3d200 */
[----:B------:R-:W-:-:S11]  /*1060*/  FSETP.NEU.FTZ.AND P0, PT, |R27|, +INF , PT ;  /* 0x7f8000001b00780b */ /* 0x000fd60003f1d200 */
[----:B------:R-:W-:Y:S05]  /*1070*/  @!P1 BRA !P2, `(.L_x_36) ;  /* 0x00000004002c9947 */ /* 0x000fea0005000000 */
[----:B------:R-:W-:-:S04]  /*1080*/  LOP3.LUT P2, RZ, R27, 0x7fffffff, RZ, 0xc0, !PT ;  /* 0x7fffffff1bff7812 */ /* 0x000fc8000784c0ff */
[----:B------:R-:W-:-:S13]  /*1090*/  PLOP3.LUT P1, PT, P1, P2, PT, 0x2f, 0xf2 ;  /* 0x0000000000f2781c */ /* 0x000fda0000f24577 */
[----:B------:R-:W-:Y:S05]  /*10a0*/  @P1 BRA `(.L_x_37) ;  /* 0x0000000400181947 */ /* 0x000fea0003800000 */
[----:B------:R-:W-:-:S04]  /*10b0*/  LOP3.LUT P1, RZ, R10, 0x7fffffff, RZ, 0xc0, !PT ;  /* 0x7fffffff0aff7812 */ /* 0x000fc8000782c0ff */
[----:B------:R-:W-:-:S13]  /*10c0*/  PLOP3.LUT P0, PT, P0, P1, PT, 0x2f, 0xf2 ;  /* 0x0000000000f2781c */ /* 0x000fda0000702577 */
[----:B------:R-:W-:Y:S05]  /*10d0*/  @P0 BRA `(.L_x_38) ;  /* 0x0000000400000947 */ /* 0x000fea0003800000 */
[----:B------:R-:W-:Y:S02]  /*10e0*/  ISETP.GE.AND P0, PT, R17, RZ, PT ;  /* 0x000000ff1100720c */ /* 0x000fe40003f06270 */
[----:B------:R-:W-:-:S11]  /*10f0*/  ISETP.GE.AND P1, PT, R18, RZ, PT ;  /* 0x000000ff1200720c */ /* 0x000fd60003f26270 */
[----:B------:R-:W-:Y:S01]  /*1100*/  @P0 MOV R13, RZ ;  /* 0x000000ff000d0202 */ /* 0x000fe20000000f00 */
[----:B------:R-:W-:Y:S01]  /*1110*/  @!P0 FFMA R27, R27, 1.84467440737095516160e+19, RZ ;  /* 0x5f8000001b1b8823 */ /* 0x000fe200000000ff */
[----:B------:R-:W-:Y:S01]  /*1120*/  @!P0 MOV R13, 0xffffffc0 ;  /* 0xffffffc0000d8802 */ /* 0x000fe20000000f00 */
[----:B------:R-:W-:-:S03]  /*1130*/  @!P1 FFMA R10, R9, 1.84467440737095516160e+19, RZ ;  /* 0x5f800000090a9823 */ /* 0x000fc600000000ff */
[----:B------:R-:W-:-:S07]  /*1140*/  @!P1 IADD3 R13, PT, PT, R13, 0x40, RZ ;  /* 0x000000400d0d9810 */ /* 0x000fce0007ffe0ff */
.L_x_34:
[----:B------:R-:W-:Y:S01]  /*1150*/  LEA R17, R11, 0xc0800000, 0x17 ;  /* 0xc08000000b117811 */ /* 0x000fe200078eb8ff */
[----:B------:R-:W-:Y:S01]  /*1160*/  BSSY.RECONVERGENT B2, `(.L_x_39) ;  /* 0x0000036000027945 */ /* 0x000fe20003800200 */
[----:B------:R-:W-:Y:S02]  /*1170*/  IADD3 R22, PT, PT, R22, -0x7f, RZ ;  /* 0xffffff8116167810 */ /* 0x000fe40007ffe0ff */
[----:B------:R-:W-:-:S03]  /*1180*/  IADD3 R21, PT, PT, -R17, R10, RZ ;  /* 0x0000000a11157210 */ /* 0x000fc60007ffe1ff */
[C---:B------:R-:W-:Y:S01]  /*1190*/  IMAD R10, R22.reuse, -0x800000, R27 ;  /* 0xff800000160a7824 */ /* 0x040fe200078e021b */
[----:B------:R-:W0:Y:S01]  /*11a0*/  MUFU.RCP R17, R21 ;  /* 0x0000001500117308 */ /* 0x000e220000001000 */
[----:B------:R-:W-:Y:S01]  /*11b0*/  FADD.FTZ R19, -R21, -RZ ;  /* 0x800000ff15137221 */ /* 0x000fe20000010100 */
[----:B------:R-:W-:-:S04]  /*11c0*/  IADD3 R22, PT, PT, R22, 0x7f, -R11 ;  /* 0x0000007f16167810 */ /* 0x000fc80007ffe80b */
[----:B------:R-:W-:Y:S01]  /*11d0*/  IADD3 R22, PT, PT, R22, R13, RZ ;  /* 0x0000000d16167210 */ /* 0x000fe20007ffe0ff */
[----:B0-----:R-:W-:-:S04]  /*11e0*/  FFMA R18, R17, R19, 1 ;  /* 0x3f80000011127423 */ /* 0x001fc80000000013 */
[----:B------:R-:W-:-:S04]  /*11f0*/  FFMA R17, R17, R18, R17 ;  /* 0x0000001211117223 */ /* 0x000fc80000000011 */
[----:B------:R-:W-:-:S04]  /*1200*/  FFMA R18, R10, R17, RZ ;  /* 0x000000110a127223 */ /* 0x000fc800000000ff */
[----:B------:R-:W-:-:S04]  /*1210*/  FFMA R24, R19, R18, R10 ;  /* 0x0000001213187223 */ /* 0x000fc8000000000a */
[----:B------:R-:W-:-:S04]  /*1220*/  FFMA R18, R17, R24, R18 ;  /* 0x0000001811127223 */ /* 0x000fc80000000012 */
[----:B------:R-:W-:-:S04]  /*1230*/  FFMA R19, R19, R18, R10 ;  /* 0x0000001213137223 */ /* 0x000fc8000000000a */
[----:B------:R-:W-:-:S05]  /*1240*/  FFMA R10, R17, R19, R18 ;  /* 0x00000013110a7223 */ /* 0x000fca0000000012 */
[----:B------:R-:W-:-:S04]  /*1250*/  SHF.R.U32.HI R11, RZ, 0x17, R10 ;  /* 0x00000017ff0b7819 */ /* 0x000fc8000001160a */
[----:B------:R-:W-:-:S04]  /*1260*/  LOP3.LUT R11, R11, 0xff, RZ, 0xc0, !PT ;  /* 0x000000ff0b0b7812 */ /* 0x000fc800078ec0ff */
[----:B------:R-:W-:-:S04]  /*1270*/  IADD3 R21, PT, PT, R11, R22, RZ ;  /* 0x000000160b157210 */ /* 0x000fc80007ffe0ff */
[----:B------:R-:W-:-:S04]  /*1280*/  IADD3 R11, PT, PT, R21, -0x1, RZ ;  /* 0xffffffff150b7810 */ /* 0x000fc80007ffe0ff */
[----:B------:R-:W-:-:S13]  /*1290*/  ISETP.GE.U32.AND P0, PT, R11, 0xfe, PT ;  /* 0x000000fe0b00780c */ /* 0x000fda0003f06070 */
[----:B------:R-:W-:Y:S05]  /*12a0*/  @!P0 BRA `(.L_x_40) ;  /* 0x0000000000808947 */ /* 0x000fea0003800000 */
[----:B------:R-:W-:-:S13]  /*12b0*/  ISETP.GT.AND P0, PT, R21, 0xfe, PT ;  /* 0x000000fe1500780c */ /* 0x000fda0003f04270 */
[----:B------:R-:W-:Y:S05]  /*12c0*/  @P0 BRA `(.L_x_41) ;  /* 0x00000000006c0947 */ /* 0x000fea0003800000 */
[----:B------:R-:W-:-:S13]  /*12d0*/  ISETP.GE.AND P0, PT, R21, 0x1, PT ;  /* 0x000000011500780c */ /* 0x000fda0003f06270 */
[----:B------:R-:W-:Y:S05]  /*12e0*/  @P0 BRA `(.L_x_42) ;  /* 0x0000000000740947 */ /* 0x000fea0003800000 */
[----:B------:R-:W-:Y:S02]  /*12f0*/  ISETP.GE.AND P0, PT, R21, -0x18, PT ;  /* 0xffffffe81500780c */ /* 0x000fe40003f06270 */
[----:B------:R-:W-:-:S11]  /*1300*/  LOP3.LUT R10, R10, 0x80000000, RZ, 0xc0, !PT ;  /* 0x800000000a0a7812 */ /* 0x000fd600078ec0ff */
[----:B------:R-:W-:Y:S05]  /*1310*/  @!P0 BRA `(.L_x_42) ;  /* 0x0000000000688947 */ /* 0x000fea0003800000 */
[-CC-:B------:R-:W-:Y:S01]  /*1320*/  FFMA.RZ R11, R17, R19.reuse, R18.reuse ;  /* 0x00000013110b7223 */ /* 0x180fe2000000c012 */
[C---:B------:R-:W-:Y:S02]  /*1330*/  IADD3 R22, PT, PT, R21.reuse, 0x20, RZ ;  /* 0x0000002015167810 */ /* 0x040fe40007ffe0ff */
[----:B------:R-:W-:Y:S02]  /*1340*/  ISETP.NE.AND P2, PT, R21, RZ, PT ;  /* 0x000000ff1500720c */ /* 0x000fe40003f45270 */
[----:B------:R-:W-:Y:S01]  /*1350*/  LOP3.LUT R13, R11, 0x7fffff, RZ, 0xc0, !PT ;  /* 0x007fffff0b0d7812 */ /* 0x000fe200078ec0ff */
[CCC-:B------:R-:W-:Y:S01]  /*1360*/  FFMA.RP R11, R17.reuse, R19.reuse, R18.reuse ;  /* 0x00000013110b7223 */ /* 0x1c0fe20000008012 */
[----:B------:R-:W-:Y:S01]  /*1370*/  FFMA.RM R18, R17, R19, R18 ;  /* 0x0000001311127223 */ /* 0x000fe20000004012 */
[----:B------:R-:W-:Y:S02]  /*1380*/  ISETP.NE.AND P1, PT, R21, RZ, PT ;  /* 0x000000ff1500720c */ /* 0x000fe40003f25270 */
[----:B------:R-:W-:-:S02]  /*1390*/  LOP3.LUT R13, R13, 0x800000, RZ, 0xfc, !PT ;  /* 0x008000000d0d7812 */ /* 0x000fc400078efcff */
[----:B------:R-:W-:Y:S02]  /*13a0*/  IADD3 R17, PT, PT, -R21, RZ, RZ ;  /* 0x000000ff15117210 */ /* 0x000fe40007ffe1ff */
[----:B------:R-:W-:Y:S02]  /*13b0*/  SHF.L.U32 R22, R13, R22, RZ ;  /* 0x000000160d167219 */ /* 0x000fe400000006ff */
[----:B------:R-:W-:Y:S02]  /*13c0*/  FSETP.NEU.FTZ.AND P0, PT, R11, R18, PT ;  /* 0x000000120b00720b */ /* 0x000fe40003f1d000 */
[----:B------:R-:W-:Y:S02]  /*13d0*/  SEL R18, R17, RZ, P2 ;  /* 0x000000ff11127207 */ /* 0x000fe40001000000 */
[----:B------:R-:W-:Y:S02]  /*13e0*/  ISETP.NE.AND P1, PT, R22, RZ, P1 ;  /* 0x000000ff1600720c */ /* 0x000fe40000f25270 */
[----:B------:R-:W-:-:S02]  /*13f0*/  SHF.R.U32.HI R18, RZ, R18, R13 ;  /* 0x00000012ff127219 */ /* 0x000fc4000001160d */
[----:B------:R-:W-:Y:S02]  /*1400*/  PLOP3.LUT P0, PT, P0, P1, PT, 0xf8, 0x8f ;  /* 0x00000000008f781c */ /* 0x000fe40000703f70 */
[----:B------:R-:W-:Y:S02]  /*1410*/  SHF.R.U32.HI R22, RZ, 0x1, R18 ;  /* 0x00000001ff167819 */ /* 0x000fe40000011612 */
[----:B------:R-:W-:-:S04]  /*1420*/  SEL R11, RZ, 0x1, !P0 ;  /* 0x00000001ff0b7807 */ /* 0x000fc80004000000 */
[----:B------:R-:W-:-:S04]  /*1430*/  LOP3.LUT R11, R11, 0x1, R22, 0xf8, !PT ;  /* 0x000000010b0b7812 */ /* 0x000fc800078ef816 */
[----:B------:R-:W-:-:S04]  /*1440*/  LOP3.LUT R11, R11, R18, RZ, 0xc0, !PT ;  /* 0x000000120b0b7212 */ /* 0x000fc800078ec0ff */
[----:B------:R-:W-:-:S04]  /*1450*/  IADD3 R11, PT, PT, R22, R11, RZ ;  /* 0x0000000b160b7210 */ /* 0x000fc80007ffe0ff */
[----:B------:R-:W-:Y:S01]  /*1460*/  LOP3.LUT R10, R11, R10, RZ, 0xfc, !PT ;  /* 0x0000000a0b0a7212 */ /* 0x000fe200078efcff */
[----:B------:R-:W-:Y:S06]  /*1470*/  BRA `(.L_x_42) ;  /* 0x0000000000107947 */ /* 0x000fec0003800000 */
.L_x_41:
[----:B------:R-:W-:-:S04]  /*1480*/  LOP3.LUT R10, R10, 0x80000000, RZ, 0xc0, !PT ;  /* 0x800000000a0a7812 */ /* 0x000fc800078ec0ff */
[----:B------:R-:W-:Y:S01]  /*1490*/  LOP3.LUT R10, R10, 0x7f800000, RZ, 0xfc, !PT ;  /* 0x7f8000000a0a7812 */ /* 0x000fe200078efcff */
[----:B------:R-:W-:Y:S06]  /*14a0*/  BRA `(.L_x_42) ;  /* 0x0000000000047947 */ /* 0x000fec0003800000 */
.L_x_40:
[----:B------:R-:W-:-:S07]  /*14b0*/  LEA R10, R22, R10, 0x17 ;  /* 0x0000000a160a7211 */ /* 0x000fce00078eb8ff */
.L_x_42:
[----:B------:R-:W-:Y:S05]  /*14c0*/  BSYNC.RECONVERGENT B2 ;  /* 0x0000000000027941 */ /* 0x000fea0003800200 */
.L_x_39:
[----:B------:R-:W-:Y:S05]  /*14d0*/  BRA `(.L_x_43) ;  /* 0x0000000000207947 */ /* 0x000fea0003800000 */
.L_x_38:
[----:B------:R-:W-:-:S04]  /*14e0*/  LOP3.LUT R10, R10, 0x80000000, R27, 0x48, !PT ;  /* 0x800000000a0a7812 */ /* 0x000fc800078e481b */
[----:B------:R-:W-:Y:S01]  /*14f0*/  LOP3.LUT R10, R10, 0x7f800000, RZ, 0xfc, !PT ;  /* 0x7f8000000a0a7812 */ /* 0x000fe200078efcff */
[----:B------:R-:W-:Y:S06]  /*1500*/  BRA `(.L_x_43) ;  /* 0x0000000000147947 */ /* 0x000fec0003800000 */
.L_x_37:
[----:B------:R-:W-:Y:S01]  /*1510*/  LOP3.LUT R10, R10, 0x80000000, R27, 0x48, !PT ;  /* 0x800000000a0a7812 */ /* 0x000fe200078e481b */
[----:B------:R-:W-:Y:S06]  /*1520*/  BRA `(.L_x_43) ;  /* 0x00000000000c7947 */ /* 0x000fec0003800000 */
.L_x_36:
[----:B------:R-:W0:Y:S01]  /*1530*/  MUFU.RSQ R10, -QNAN ;  /* 0xffc00000000a7908 */ /* 0x000e220000001400 */
[----:B------:R-:W-:Y:S05]  /*1540*/  BRA `(.L_x_43) ;  /* 0x0000000000047947 */ /* 0x000fea0003800000 */
.L_x_35:
[----:B------:R-:W-:-:S07]  /*1550*/  FADD.FTZ R10, R27, R9 ;  /* 0x000000091b0a7221 */ /* 0x000fce0000010000 */
.L_x_43:
[----:B------:R-:W-:Y:S05]  /*1560*/  BSYNC.RECONVERGENT B1 ;  /* 0x0000000000017941 */ /* 0x000fea0003800200 */
.L_x_33:
[----:B------:R-:W-:-:S04]  /*1570*/  HFMA2 R17, -RZ, RZ, 0, 0 ;  /* 0x00000000ff117431 */ /* 0x000fc800000001ff */
[----:B0-----:R-:W-:Y:S05]  /*1580*/  RET.REL.NODEC R16 `(_Z8col_meanP6float2ii) ;  /* 0xffffffe8109c7950 */ /* 0x001fea0003c3ffff */
.L_x_44:
        /* <DEDUP_REMOVED lines=15> */
.L_x_55:


//--------------------- .text._Z14cross_multiplyP6float2S0_S0_i --------------------------
	.section	.text._Z14cross_multiplyP6float2S0_S0_i,"ax",@progbits
	.align	128
        .global         _Z14cross_multiplyP6float2S0_S0_i
        .type           _Z14cross_multiplyP6float2S0_S0_i,@function
        .size           _Z14cross_multiplyP6float2S0_S0_i,(.L_x_58 - _Z14cross_multiplyP6float2S0_S0_i)
        .other          _Z14cross_multiplyP6float2S0_S0_i,@"STO_CUDA_ENTRY STV_DEFAULT"
_Z14cross_multiplyP6float2S0_S0_i:
.text._Z14cross_multiplyP6float2S0_S0_i:
        /* <DEDUP_REMOVED lines=8> */
[----:B------:R-:W0:Y:S01]  /*0080*/  LDCU UR4, c[0x0][0x370] ;  /* 0x00006e00ff0477ac */ /* 0x000e220008000800 */
[----:B------:R-:W1:Y:S01]  /*0090*/  LDCU.64 UR6, c[0x0][0x358] ;  /* 0x00006b00ff0677ac */ /* 0x000e620008000a00 */
[----:B0-----:R-:W-:-:S07]  /*00a0*/  IMAD R9, R9, UR4, RZ ;  /* 0x0000000409097c24 */ /* 0x001fce000f8e02ff */
.L_x_45:
[----:B0-----:R-:W0:Y:S08]  /*00b0*/  LDC.64 R2, c[0x0][0x388] ;  /* 0x0000e200ff027b82 */ /* 0x001e300000000a00 */
[----:B------:R-:W2:Y:S08]  /*00c0*/  LDC.64 R4, c[0x0][0x390] ;  /* 0x0000e400ff047b82 */ /* 0x000eb00000000a00 */
[----:B------:R-:W3:Y:S01]  /*00d0*/  LDC.64 R6, c[0x0][0x380] ;  /* 0x0000e000ff067b82 */ /* 0x000ee20000000a00 */
[----:B0-----:R-:W-:-:S05]  /*00e0*/  IMAD.WIDE R2, R0, 0x8, R2 ;  /* 0x0000000800027825 */ /* 0x001fca00078e0202 */
[----:B-1----:R-:W4:Y:S01]  /*00f0*/  LDG.E.64 R10, desc[UR6][R2.64] ;  /* 0x00000006020a7981 */ /* 0x002f22000c1e1b00 */
[----:B--2---:R-:W-:-:S05]  /*0100*/  IMAD.WIDE R4, R0, 0x8, R4 ;  /* 0x0000000800047825 */ /* 0x004fca00078e0204 */
[----:B------:R-:W4:Y:S01]  /*0110*/  LDG.E.64 R12, desc[UR6][R4.64] ;  /* 0x00000006040c7981 */ /* 0x000f22000c1e1b00 */
[----:B---3--:R-:W-:-:S04]  /*0120*/  IMAD.WIDE R6, R0, 0x8, R6 ;  /* 0x0000000800067825 */ /* 0x008fc800078e0206 */
[----:B----4-:R-:W-:-:S04]  /*0130*/  FMUL R15, R11, R13 ;  /* 0x0000000d0b0f7220 */ /* 0x010fc80000400000 */
[----:B------:R-:W-:-:S05]  /*0140*/  FFMA R15, R10, R12, R15 ;  /* 0x0000000c0a0f7223 */ /* 0x000fca000000000f */
[----:B------:R0:W-:Y:S04]  /*0150*/  STG.E desc[UR6][R6.64], R15 ;  /* 0x0000000f06007986 */ /* 0x0001e8000c101906 */
[----:B------:R-:W2:Y:S04]  /*0160*/  LDG.E R10, desc[UR6][R2.64] ;  /* 0x00000006020a7981 */ /* 0x000ea8000c1e1900 */
[----:B------:R-:W3:Y:S01]  /*0170*/  LDG.E R8, desc[UR6][R4.64] ;  /* 0x0000000604087981 */ /* 0x000ee2000c1e1900 */
[----:B------:R-:W-:-:S04]  /*0180*/  IADD3 R0, PT, PT, R9, R0, RZ ;  /* 0x0000000009007210 */ /* 0x000fc80007ffe0ff */
[----:B------:R-:W-:Y:S01]  /*0190*/  ISETP.GE.AND P0, PT, R0, UR5, PT ;  /* 0x0000000500007c0c */ /* 0x000fe2000bf06270 */
[----:B--2---:R-:W-:-:S04]  /*01a0*/  FMUL R10, R13, R10 ;  /* 0x0000000a0d0a7220 */ /* 0x004fc80000400000 */
[----:B---3--:R-:W-:-:S05]  /*01b0*/  FFMA R11, R11, R8, -R10 ;  /* 0x000000080b0b7223 */ /* 0x008fca000000080a */
[----:B------:R0:W-:Y:S03]  /*01c0*/  STG.E desc[UR6][R6.64+0x4], R11 ;  /* 0x0000040b06007986 */ /* 0x0001e6000c101906 */
[----:B------:R-:W-:Y:S05]  /*01d0*/  @!P0 BRA `(.L_x_45) ;  /* 0xfffffffc00b48947 */ /* 0x000fea000383ffff */
[----:B------:R-:W-:Y:S05]  /*01e0*/  EXIT ;  /* 0x000000000000794d */ /* 0x000fea0003800000 */
.L_x_46:
        /* <DEDUP_REMOVED lines=9> */
.L_x_58:


//--------------------- .text._Z8multiplyPffi     --------------------------
	.section	.text._Z8multiplyPffi,"ax",@progbits
	.align	128
        .global         _Z8multiplyPffi
        .type           _Z8multiplyPffi,@function
        .size           _Z8multiplyPffi,(.L_x_59 - _Z8multiplyPffi)
        .other          _Z8multiplyPffi,@"STO_CUDA_ENTRY STV_DEFAULT"
_Z8multiplyPffi:
.text._Z8multiplyPffi:
        /* <DEDUP_REMOVED lines=8> */
[----:B------:R-:W0:Y:S01]  /*0080*/  LDC.64 R4, c[0x0][0x380] ;  /* 0x0000e000ff047b82 */ /* 0x000e220000000a00 */
[----:B------:R-:W1:Y:S01]  /*0090*/  LDCU UR4, c[0x0][0x370] ;  /* 0x00006e00ff0477ac */ /* 0x000e620008000800 */
[----:B------:R-:W2:Y:S01]  /*00a0*/  LDCU.64 UR6, c[0x0][0x358] ;  /* 0x00006b00ff0677ac */ /* 0x000ea20008000a00 */
[----:B------:R-:W3:Y:S01]  /*00b0*/  LDCU UR8, c[0x0][0x388] ;  /* 0x00007100ff0877ac */ /* 0x000ee20008000800 */
[----:B-1----:R-:W-:-:S07]  /*00c0*/  IMAD R7, R7, UR4, RZ ;  /* 0x0000000407077c24 */ /* 0x002fce000f8e02ff */
.L_x_47:
[----:B01----:R-:W-:-:S05]  /*00d0*/  IMAD.WIDE R2, R0, 0x4, R4 ;  /* 0x0000000400027825 */ /* 0x003fca00078e0204 */
[----:B--2---:R-:W3:Y:S01]  /*00e0*/  LDG.E R6, desc[UR6][R2.64] ;  /* 0x0000000602067981 */ /* 0x004ee2000c1e1900 */
[----:B------:R-:W-:-:S04]  /*00f0*/  IADD3 R0, PT, PT, R7, R0, RZ ;  /* 0x0000000007007210 */ /* 0x000fc80007ffe0ff */
[----:B------:R-:W-:Y:S01]  /*0100*/  ISETP.GE.AND P0, PT, R0, UR5, PT ;  /* 0x0000000500007c0c */ /* 0x000fe2000bf06270 */
[----:B---3--:R-:W-:-:S05]  /*0110*/  FMUL R9, R6, UR8 ;  /* 0x0000000806097c20 */ /* 0x008fca0008400000 */
[----:B------:R1:W-:Y:S07]  /*0120*/  STG.E desc[UR6][R2.64], R9 ;  /* 0x0000000902007986 */ /* 0x0003ee000c101906 */
[----:B------:R-:W-:Y:S05]  /*0130*/  @!P0 BRA `(.L_x_47) ;  /* 0xfffffffc00e48947 */ /* 0x000fea000383ffff */
[----:B------:R-:W-:Y:S05]  /*0140*/  EXIT ;  /* 0x000000000000794d */ /* 0x000fea0003800000 */
.L_x_48:
        /* <DEDUP_REMOVED lines=11> */
.L_x_59:


//--------------------- .text._Z8decimateP6float2S0_ii --------------------------
	.section	.text._Z8decimateP6float2S0_ii,"ax",@progbits
	.align	128
        .global         _Z8decimateP6float2S0_ii
        .type           _Z8decimateP6float2S0_ii,@function
        .size           _Z8decimateP6float2S0_ii,(.L_x_60 - _Z8decimateP6float2S0_ii)
        .other          _Z8decimateP6float2S0_ii,@"STO_CUDA_ENTRY STV_DEFAULT"
_Z8decimateP6float2S0_ii:
.text._Z8decimateP6float2S0_ii:
        /* <DEDUP_REMOVED lines=10> */
[----:B------:R-:W2:Y:S06]  /*00a0*/  LDCU.64 UR6, c[0x0][0x358] ;  /* 0x00006b00ff0677ac */ /* 0x000eac0008000a00 */
[----:B------:R-:W3:Y:S01]  /*00b0*/  LDC R8, c[0x0][0x390] ;  /* 0x0000e400ff087b82 */ /* 0x000ee20000000800 */
[----:B------:R-:W4:Y:S07]  /*00c0*/  LDCU UR5, c[0x0][0x394] ;  /* 0x00007280ff0577ac */ /* 0x000f2e0008000800 */
[----:B------:R-:W1:Y:S01]  /*00d0*/  LDC.64 R4, c[0x0][0x380] ;  /* 0x0000e000ff047b82 */ /* 0x000e620000000a00 */
[----:B0-----:R-:W-:-:S07]  /*00e0*/  IABS R0, R0 ;  /* 0x0000000000007213 */ /* 0x001fce0000000000 */
[----:B------:R-:W0:Y:S01]  /*00f0*/  LDC.64 R2, c[0x0][0x388] ;  /* 0x0000e200ff027b82 */ /* 0x000e220000000a00 */
[----:B------:R-:W5:Y:S08]  /*0100*/  I2F.RP R10, R0 ;  /* 0x00000000000a7306 */ /* 0x000f700000209400 */
[----:B-----5:R-:W5:Y:S02]  /*0110*/  MUFU.RCP R10, R10 ;  /* 0x0000000a000a7308 */ /* 0x020f640000001000 */
[----:B-----5:R-:W-:-:S02]  /*0120*/  VIADD R6, R10, 0xffffffe ;  /* 0x0ffffffe0a067836 */ /* 0x020fc40000000000 */
[----:B-1----:R-:W-:-:S04]  /*0130*/  IMAD R10, R11, UR4, RZ ;  /* 0x000000040b0a7c24 */ /* 0x002fc8000f8e02ff */
[----:B------:R1:W5:Y:S02]  /*0140*/  F2I.FTZ.U32.TRUNC.NTZ R7, R6 ;  /* 0x0000000600077305 */ /* 0x000364000021f000 */
[----:B-1----:R-:W-:Y:S02]  /*0150*/  HFMA2 R6, -RZ, RZ, 0, 0 ;  /* 0x00000000ff067431 */ /* 0x002fe400000001ff */
[----:B-----5:R-:W-:-:S04]  /*0160*/  IMAD.MOV R13, RZ, RZ, -R7 ;  /* 0x000000ffff0d7224 */ /* 0x020fc800078e0a07 */
[----:B------:R-:W-:-:S04]  /*0170*/  IMAD R13, R13, R0, RZ ;  /* 0x000000000d0d7224 */ /* 0x000fc800078e02ff */
[----:B0-234-:R-:W-:-:S07]  /*0180*/  IMAD.HI.U32 R12, R7, R13, R6 ;  /* 0x0000000d070c7227 */ /* 0x01dfce00078e0006 */
.L_x_51:
[----:B0-----:R-:W-:Y:S01]  /*0190*/  IABS R15, R9 ;  /* 0x00000009000f7213 */ /* 0x001fe20000000000 */
[----:B------:R-:W-:Y:S01]  /*01a0*/  BSSY.RECONVERGENT B0, `(.L_x_49) ;  /* 0x0000026000007945 */ /* 0x000fe20003800200 */
[-C--:B------:R-:W-:Y:S02]  /*01b0*/  IABS R11, R8.reuse ;  /* 0x00000008000b7213 */ /* 0x080fe40000000000 */
[----:B------:R-:W-:Y:S01]  /*01c0*/  ISETP.GE.AND P2, PT, R9, RZ, PT ;  /* 0x000000ff0900720c */ /* 0x000fe20003f46270 */
[----:B------:R-:W-:Y:S01]  /*01d0*/  IMAD.HI.U32 R13, R12, R15, RZ ;  /* 0x0000000f0c0d7227 */ /* 0x000fe200078e00ff */
[----:B------:R-:W-:-:S03]  /*01e0*/  LOP3.LUT R17, RZ, R8, RZ, 0x33, !PT ;  /* 0x00000008ff117212 */ /* 0x000fc600078e33ff */
[----:B------:R-:W-:-:S04]  /*01f0*/  IMAD.MOV R6, RZ, RZ, -R13 ;  /* 0x000000ffff067224 */ /* 0x000fc800078e0a0d */
[----:B------:R-:W-:-:S05]  /*0200*/  IMAD R15, R11, R6, R15 ;  /* 0x000000060b0f7224 */ /* 0x000fca00078e020f */
[----:B------:R-:W-:-:S13]  /*0210*/  ISETP.GT.U32.AND P0, PT, R0, R15, PT ;  /* 0x0000000f0000720c */ /* 0x000fda0003f04070 */
[----:B------:R-:W-:-:S05]  /*0220*/  @!P0 IMAD.IADD R15, R15, 0x1, -R11 ;  /* 0x000000010f0f8824 */ /* 0x000fca00078e0a0b */
[----:B------:R-:W-:Y:S02]  /*0230*/  ISETP.GT.U32.AND P1, PT, R0, R15, PT ;  /* 0x0000000f0000720c */ /* 0x000fe40003f24070 */
[----:B------:R-:W-:-:S04]  /*0240*/  IADD3 R6, PT, PT, R15, -R11, RZ ;  /* 0x8000000b0f067210 */ /* 0x000fc80007ffe0ff */
[----:B------:R-:W-:Y:S02]  /*0250*/  SEL R6, R6, R15, !P1 ;  /* 0x0000000f06067207 */ /* 0x000fe40004800000 */
[----:B------:R-:W-:-:S03]  /*0260*/  ISETP.NE.AND P1, PT, R8, RZ, PT ;  /* 0x000000ff0800720c */ /* 0x000fc60003f25270 */
[----:B------:R-:W-:-:S05]  /*0270*/  @!P2 IMAD.MOV R6, RZ, RZ, -R6 ;  /* 0x000000ffff06a224 */ /* 0x000fca00078e0a06 */
[----:B------:R-:W-:-:S04]  /*0280*/  SEL R6, R17, R6, !P1 ;  /* 0x0000000611067207 */ /* 0x000fc80004800000 */
[----:B------:R-:W-:-:S13]  /*0290*/  ISETP.NE.AND P2, PT, R6, RZ, PT ;  /* 0x000000ff0600720c */ /* 0x000fda0003f45270 */
[----:B------:R-:W-:Y:S05]  /*02a0*/  @P2 BRA `(.L_x_50) ;  /* 0x0000000000542947 */ /* 0x000fea0003800000 */
[----:B------:R-:W-:-:S06]  /*02b0*/  IMAD.WIDE R6, R9, 0x8, R4 ;  /* 0x0000000809067825 */ /* 0x000fcc00078e0204 */
[----:B------:R-:W2:Y:S01]  /*02c0*/  LDG.E.64 R6, desc[UR6][R6.64] ;  /* 0x0000000606067981 */ /* 0x000ea2000c1e1b00 */
[----:B------:R-:W0:Y:S01]  /*02d0*/  I2F.RP R16, R11 ;  /* 0x0000000b00107306 */ /* 0x000e220000209400 */
[----:B------:R-:W-:Y:S01]  /*02e0*/  IMAD.MOV.U32 R0, RZ, RZ, R11 ;  /* 0x000000ffff007224 */ /* 0x000fe200078e000b */
[----:B------:R-:W-:Y:S02]  /*02f0*/  LOP3.LUT R12, R9, R8, RZ, 0x3c, !PT ;  /* 0x00000008090c7212 */ /* 0x000fe400078e3cff */
[----:B------:R-:W-:Y:S02]  /*0300*/  @!P0 IADD3 R13, PT, PT, R13, 0x1, RZ ;  /* 0x000000010d0d8810 */ /* 0x000fe40007ffe0ff */
[----:B------:R-:W-:Y:S02]  /*0310*/  ISETP.GE.U32.AND P2, PT, R15, R0, PT ;  /* 0x000000000f00720c */ /* 0x000fe40003f46070 */
[----:B------:R-:W-:Y:S01]  /*0320*/  ISETP.GE.AND P3, PT, R12, RZ, PT ;  /* 0x000000ff0c00720c */ /* 0x000fe20003f66270 */
[----:B0-----:R-:W0:Y:S10]  /*0330*/  MUFU.RCP R16, R16 ;  /* 0x0000001000107308 */ /* 0x001e340000001000 */
[----:B------:R-:W-:-:S04]  /*0340*/  @P2 VIADD R13, R13, 0x1 ;  /* 0x000000010d0d2836 */ /* 0x000fc80000000000 */
[----:B------:R-:W-:-:S04]  /*0350*/  IMAD.MOV.U32 R12, RZ, RZ, R13 ;  /* 0x000000ffff0c7224 */ /* 0x000fc800078e000d */
[----:B------:R-:W-:Y:S01]  /*0360*/  @!P3 IMAD.MOV R12, RZ, RZ, -R12 ;  /* 0x000000ffff0cb224 */ /* 0x000fe200078e0a0c */
[----:B0-----:R-:W-:-:S04]  /*0370*/  IADD3 R13, PT, PT, R16, 0xffffffe, RZ ;  /* 0x0ffffffe100d7810 */ /* 0x001fc80007ffe0ff */
[----:B------:R-:W-:Y:S02]  /*0380*/  SEL R15, R17, R12, !P1 ;  /* 0x0000000c110f7207 */ /* 0x000fe40004800000 */
[----:B------:R-:W0:Y:S03]  /*0390*/  F2I.FTZ.U32.TRUNC.NTZ R13, R13 ;  /* 0x0000000d000d7305 */ /* 0x000e26000021f000 */
[----:B------:R-:W-:Y:S01]  /*03a0*/  IMAD.WIDE R14, R15, 0x8, R2 ;  /* 0x000000080f0e7825 */ /* 0x000fe200078e0202 */
[----:B0-----:R-:W-:-:S05]  /*03b0*/  IADD3 R12, PT, PT, RZ, -R13, RZ ;  /* 0x8000000dff0c7210 */ /* 0x001fca0007ffe0ff */
[----:B------:R-:W-:Y:S02]  /*03c0*/  IMAD R11, R12, R11, RZ ;  /* 0x0000000b0c0b7224 */ /* 0x000fe400078e02ff */
[----:B------:R-:W-:-:S04]  /*03d0*/  IMAD.MOV.U32 R12, RZ, RZ, RZ ;  /* 0x000000ffff0c7224 */ /* 0x000fc800078e00ff */
[----:B------:R-:W-:Y:S01]  /*03e0*/  IMAD.HI.U32 R12, R13, R11, R12 ;  /* 0x0000000b0d0c7227 */ /* 0x000fe200078e000c */
[----:B--2---:R0:W-:Y:S06]  /*03f0*/  STG.E.64 desc[UR6][R14.64], R6 ;  /* 0x000000060e007986 */ /* 0x0041ec000c101b06 */
.L_x_50:
[----:B------:R-:W-:Y:S05]  /*0400*/  BSYNC.RECONVERGENT B0 ;  /* 0x0000000000007941 */ /* 0x000fea0003800200 */
.L_x_49:
[----:B------:R-:W-:-:S04]  /*0410*/  IADD3 R9, PT, PT, R10, R9, RZ ;  /* 0x000000090a097210 */ /* 0x000fc80007ffe0ff */
[----:B------:R-:W-:-:S13]  /*0420*/  ISETP.GE.AND P0, PT, R9, UR5, PT ;  /* 0x0000000509007c0c */ /* 0x000fda000bf06270 */
[----:B------:R-:W-:Y:S05]  /*0430*/  @!P0 BRA `(.L_x_51) ;  /* 0xfffffffc00548947 */ /* 0x000fea000383ffff */
[----:B------:R-:W-:Y:S05]  /*0440*/  EXIT ;  /* 0x000000000000794d */ /* 0x000fea0003800000 */
.L_x_52:
        /* <DEDUP_REMOVED lines=11> */
.L_x_60:


//--------------------- .nv.global.init           --------------------------
	.section	.nv.global.init,"aw",@progbits
	.align	16
.nv.global.init:
	.type		__cudart_sin_cos_coeffs,@object
	.size		__cudart_sin_cos_coeffs,(__cudart_i2opi_d - __cudart_sin_cos_coeffs)
__cudart_sin_cos_coeffs:
        /*0000*/ 	.byte	0x46, 0xd2, 0xb0, 0x2c, 0xf1, 0xe5, 0x5a, 0xbe, 0x92, 0xe3, 0xac, 0x69, 0xe3, 0x1d, 0xc7, 0x3e
        /*0010*/ 	.byte	0xa1, 0x62, 0xdb, 0x19, 0xa0, 0x01, 0x2a, 0xbf, 0x18, 0x08, 0x11, 0x11, 0x11, 0x11, 0x81, 0x3f
        /*0020*/ 	.byte	0x54, 0x55, 0x55, 0x55, 0x55, 0x55, 0xc5, 0xbf, 0x00, 0x00, 0x00, 0x00, 0x00, 0x00, 0x00, 0x00
        /*0030*/ 	.byte	0x00, 0x00, 0x00, 0x00, 0x00, 0x00, 0x00, 0x00, 0x64, 0x81, 0xfd, 0x20, 0x83, 0xff, 0xa8, 0xbd
        /*0040*/ 	.byte	0x28, 0x85, 0xef, 0xc1, 0xa7, 0xee, 0x21, 0x3e, 0xd9, 0xe6, 0x06, 0x8e, 0x4f, 0x7e, 0x92, 0xbe
        /*0050*/ 	.byte	0xe9, 0xbc, 0xdd, 0x19, 0xa0, 0x01, 0xfa, 0x3e, 0x47, 0x5d, 0xc1, 0x16, 0x6c, 0xc1, 0x56, 0xbf
        /*0060*/ 	.byte	0x51, 0x55, 0x55, 0x55, 0x55, 0x55, 0xa5, 0x3f, 0x00, 0x00, 0x00, 0x00, 0x00, 0x00, 0xe0, 0xbf
        /*0070*/ 	.byte	0x00, 0x00, 0x00, 0x00, 0x00, 0x00, 0xf0, 0x3f, 0x00, 0x00, 0x00, 0x00, 0x00, 0x00, 0x00, 0x00
	.type		__cudart_i2opi_d,@object
	.size		__cudart_i2opi_d,(.L_0 - __cudart_i2opi_d)
__cudart_i2opi_d:
        /* <DEDUP_REMOVED lines=9> */
.L_0:


//--------------------- .nv.shared.reserved.0     --------------------------
	.section	.nv.shared.reserved.0,"aw",@nobits
	.weak		__nv_reservedSMEM_offset_0_alias
	.size		__nv_reservedSMEM_offset_0_alias, 0, 64
	.other		__nv_reservedSMEM_offset_0_alias,@"STO_CUDA_RESERVED_SHARED STV_DEFAULT"
__nv_reservedSMEM_offset_0_alias:
	.zero		0
	.zero		64


//--------------------- .nv.constant0._Z6windowPfS_i --------------------------
	.section	.nv.constant0._Z6windowPfS_i,"a",@progbits
	.sectionflags	@""
	.align	4
.nv.constant0._Z6windowPfS_i:
	.zero		916


//--------------------- .nv.constant0._Z8col_meanP6float2ii --------------------------
	.section	.nv.constant0._Z8col_meanP6float2ii,"a",@progbits
	.sectionflags	@""
	.align	4
.nv.constant0._Z8col_meanP6float2ii:
	.zero		912


//--------------------- .nv.constant0._Z14cross_multiplyP6float2S0_S0_i --------------------------
	.section	.nv.constant0._Z14cross_multiplyP6float2S0_S0_i,"a",@progbits
	.sectionflags	@""
	.align	4
.nv.constant0._Z14cross_multiplyP6float2S0_S0_i:
	.zero		924


//--------------------- .nv.constant0._Z8multiplyPffi --------------------------
	.section	.nv.constant0._Z8multiplyPffi,"a",@progbits
	.sectionflags	@""
	.align	4
.nv.constant0._Z8multiplyPffi:
	.zero		912


//--------------------- .nv.constant0._Z8decimateP6float2S0_ii --------------------------
	.section	.nv.constant0._Z8decimateP6float2S0_ii,"a",@progbits
	.sectionflags	@""
	.align	4
.nv.constant0._Z8decimateP6float2S0_ii:
	.zero		920


//--------------------- SYMBOLS --------------------------

	.type		.nv.reservedSmem.offset0,@object
	.size		.nv.reservedSmem.offset0,0x4
